	.target	sm_100a

	.elftype	@"ET_EXEC"


//--------------------- .note.nv.tkinfo           --------------------------
	.section	.note.nv.tkinfo,"",@"SHT_NOTE"
	.sectionflags	@"SHF_NOTE_NV_TKINFO"
	.tkinfo
        /*0018*/ 	.word	0x00000002
        /*0030*/ 	.string	""
        /*0030*/ 	.string	"ptxas"
        /*0030*/ 	.string	"Cuda compilation tools, release 13.0, V13.0.88"
        /*0030*/ 	.string	"Build cuda_13.0.r13.0/compiler.36424714_0"
        /*0030*/ 	.string	"-arch sm_100a -m 64 "



//--------------------- .note.nv.cuinfo           --------------------------
	.section	.note.nv.cuinfo,"",@"SHT_NOTE"
	.sectionflags	@"SHF_NOTE_NV_CUINFO"
        /*0018*/ 	.short	0x0002
        /*001a*/ 	.short	0x0064
        /*001c*/ 	.short	0x0082
	.zero		2


//--------------------- .nv.info                  --------------------------
	.section	.nv.info,"",@"SHT_CUDA_INFO"
	.align	4


	//----- nvinfo : EIATTR_REGCOUNT
	.align		4
        /*0000*/ 	.byte	0x04, 0x2f
        /*0002*/ 	.short	(.L_19 - .L_18)
	.align		4
.L_18:
        /*0004*/ 	.word	index@(_ZN7cutlass13device_kernelINS_4gemm6kernel13GemmUniversalIN4cute5tupleIJiiiiEEENS1_10collective13CollectiveMmaINS1_35MainloopSm100TmaUmmaWarpSpecializedILi8ELi2ELi4ENS5_IJNS4_1CILi4EEESB_NSA_ILi1EEEEEEEENS5_IJNSA_ILi128EEENSA_ILi64EEESF_EEENS_6half_tENS5_IJlSC_lEEESI_SJ_NS4_8TiledMMAINS4_8MMA_AtomIJNS4_26SM100_MMA_F16BF16_2x1SM_SSISI_SI_fLi128ELi64ELNS4_4UMMA5MajorE0ELSO_0ELNSN_7ScaleInE0ELSP_0EEEEEENS4_6LayoutINS5_IJSC_SC_SC_EEENS5_IJNSA_ILi0EEESU_SU_EEEEENS5_IJNS4_10UnderscoreESX_SX_EEEEENS4_28SM100_TMA_2SM_LOAD_MULTICASTENS4_14ComposedLayoutINS4_7SwizzleILi3ELi4ELi3EEENS4_18smem_ptr_flag_bitsILi16EEENSS_INS5_IJNSA_ILi8EEESG_EEENS5_IJSG_SC_EEEEEEEvNS4_8identityES10_S1A_vS1B_EENS_8epilogue10collective18CollectiveEpilogueINS1D_23Sm100TmaWarpSpecializedILi3ELi2ELi16ELb1ELb0EEEJNS5_IJSG_SG_SF_EEENS5_IJNSS_ISG_SC_EENSS_INS5_IJNSA_ILi16EEENSA_ILi2EEEEEENS5_IJSC_NSA_ILi32EEEEEEEEEEESI_SJ_SI_SJ_NS1D_6fusion15FusionCallbacksIS1H_NS1R_17LinearCombinationISI_fSI_fLNS_15FloatRoundStyleE2EEES1I_S1Q_JEEENS4_5SM1004TMEM4LOAD26SM100_TMEM_LOAD_32dp32b16xENS4_13SM90_TMA_LOADENS11_INS12_ILi1ELi4ELi3EEES15_NSS_INS5_IJS16_S1K_EEENS5_IJS1K_SC_EEEEEEENS4_39AutoVectorizingCopyWithAssumedAlignmentILi128EEENS4_14SM90_TMA_STOREES26_S28_S28_EEEvvEEEEvNT_6ParamsE)
        /*0008*/ 	.word	0x00000050


	//----- nvinfo : EIATTR_FRAME_SIZE
	.align		4
.L_19:
        /*000c*/ 	.byte	0x04, 0x11
        /*000e*/ 	.short	(.L_21 - .L_20)
	.align		4
.L_20:
        /*0010*/ 	.word	index@($__internal_2_$__cuda_sm10x_tcgen05_guardrail_trap_unallocated_columns_being_dealloced)
        /*0014*/ 	.word	0x00000000


	//----- nvinfo : EIATTR_FRAME_SIZE
	.align		4
.L_21:
        /*0018*/ 	.byte	0x04, 0x11
        /*001a*/ 	.short	(.L_23 - .L_22)
	.align		4
.L_22:
        /*001c*/ 	.word	index@($__internal_1_$__cuda_sm10x_tcgen05_guardrail_trap_phase_invalid_during_alloc)
        /*0020*/ 	.word	0x00000000


	//----- nvinfo : EIATTR_FRAME_SIZE
	.align		4
.L_23:
        /*0024*/ 	.byte	0x04, 0x11
        /*0026*/ 	.short	(.L_25 - .L_24)
	.align		4
.L_24:
        /*0028*/ 	.word	index@($__internal_0_$__cuda_sm10x_tcgen05_guardrail_trap_col_being_dealloced_not_returned_by_alloc)
        /*002c*/ 	.word	0x00000000


	//----- nvinfo : EIATTR_FRAME_SIZE
	.align		4
.L_25:
        /*0030*/ 	.byte	0x04, 0x11
        /*0032*/ 	.short	(.L_27 - .L_26)
	.align		4
.L_26:
        /*0034*/ 	.word	index@(_ZN7cutlass13device_kernelINS_4gemm6kernel13GemmUniversalIN4cute5tupleIJiiiiEEENS1_10collective13CollectiveMmaINS1_35MainloopSm100TmaUmmaWarpSpecializedILi8ELi2ELi4ENS5_IJNS4_1CILi4EEESB_NSA_ILi1EEEEEEEENS5_IJNSA_ILi128EEENSA_ILi64EEESF_EEENS_6half_tENS5_IJlSC_lEEESI_SJ_NS4_8TiledMMAINS4_8MMA_AtomIJNS4_26SM100_MMA_F16BF16_2x1SM_SSISI_SI_fLi128ELi64ELNS4_4UMMA5MajorE0ELSO_0ELNSN_7ScaleInE0ELSP_0EEEEEENS4_6LayoutINS5_IJSC_SC_SC_EEENS5_IJNSA_ILi0EEESU_SU_EEEEENS5_IJNS4_10UnderscoreESX_SX_EEEEENS4_28SM100_TMA_2SM_LOAD_MULTICASTENS4_14ComposedLayoutINS4_7SwizzleILi3ELi4ELi3EEENS4_18smem_ptr_flag_bitsILi16EEENSS_INS5_IJNSA_ILi8EEESG_EEENS5_IJSG_SC_EEEEEEEvNS4_8identityES10_S1A_vS1B_EENS_8epilogue10collective18CollectiveEpilogueINS1D_23Sm100TmaWarpSpecializedILi3ELi2ELi16ELb1ELb0EEEJNS5_IJSG_SG_SF_EEENS5_IJNSS_ISG_SC_EENSS_INS5_IJNSA_ILi16EEENSA_ILi2EEEEEENS5_IJSC_NSA_ILi32EEEEEEEEEEESI_SJ_SI_SJ_NS1D_6fusion15FusionCallbacksIS1H_NS1R_17LinearCombinationISI_fSI_fLNS_15FloatRoundStyleE2EEES1I_S1Q_JEEENS4_5SM1004TMEM4LOAD26SM100_TMEM_LOAD_32dp32b16xENS4_13SM90_TMA_LOADENS11_INS12_ILi1ELi4ELi3EEES15_NSS_INS5_IJS16_S1K_EEENS5_IJS1K_SC_EEEEEEENS4_39AutoVectorizingCopyWithAssumedAlignmentILi128EEENS4_14SM90_TMA_STOREES26_S28_S28_EEEvvEEEEvNT_6ParamsE)
        /*0038*/ 	.word	0x00000000


	//----- nvinfo : EIATTR_MIN_STACK_SIZE
	.align		4
.L_27:
        /*003c*/ 	.byte	0x04, 0x12
        /*003e*/ 	.short	(.L_29 - .L_28)
	.align		4
.L_28:
        /*0040*/ 	.word	index@(_ZN7cutlass13device_kernelINS_4gemm6kernel13GemmUniversalIN4cute5tupleIJiiiiEEENS1_10collective13CollectiveMmaINS1_35MainloopSm100TmaUmmaWarpSpecializedILi8ELi2ELi4ENS5_IJNS4_1CILi4EEESB_NSA_ILi1EEEEEEEENS5_IJNSA_ILi128EEENSA_ILi64EEESF_EEENS_6half_tENS5_IJlSC_lEEESI_SJ_NS4_8TiledMMAINS4_8MMA_AtomIJNS4_26SM100_MMA_F16BF16_2x1SM_SSISI_SI_fLi128ELi64ELNS4_4UMMA5MajorE0ELSO_0ELNSN_7ScaleInE0ELSP_0EEEEEENS4_6LayoutINS5_IJSC_SC_SC_EEENS5_IJNSA_ILi0EEESU_SU_EEEEENS5_IJNS4_10UnderscoreESX_SX_EEEEENS4_28SM100_TMA_2SM_LOAD_MULTICASTENS4_14ComposedLayoutINS4_7SwizzleILi3ELi4ELi3EEENS4_18smem_ptr_flag_bitsILi16EEENSS_INS5_IJNSA_ILi8EEESG_EEENS5_IJSG_SC_EEEEEEEvNS4_8identityES10_S1A_vS1B_EENS_8epilogue10collective18CollectiveEpilogueINS1D_23Sm100TmaWarpSpecializedILi3ELi2ELi16ELb1ELb0EEEJNS5_IJSG_SG_SF_EEENS5_IJNSS_ISG_SC_EENSS_INS5_IJNSA_ILi16EEENSA_ILi2EEEEEENS5_IJSC_NSA_ILi32EEEEEEEEEEESI_SJ_SI_SJ_NS1D_6fusion15FusionCallbacksIS1H_NS1R_17LinearCombinationISI_fSI_fLNS_15FloatRoundStyleE2EEES1I_S1Q_JEEENS4_5SM1004TMEM4LOAD26SM100_TMEM_LOAD_32dp32b16xENS4_13SM90_TMA_LOADENS11_INS12_ILi1ELi4ELi3EEES15_NSS_INS5_IJS16_S1K_EEENS5_IJS1K_SC_EEEEEEENS4_39AutoVectorizingCopyWithAssumedAlignmentILi128EEENS4_14SM90_TMA_STOREES26_S28_S28_EEEvvEEEEvNT_6ParamsE)
        /*0044*/ 	.word	0x00000000
.L_29:


//--------------------- .nv.compat                --------------------------
	.section	.nv.compat,"",@"SHT_CUDA_COMPAT_INFO"
	.align	4
        /*0000*/ 	.byte	0x02, 0x09, 0x01, 0x00, 0x02, 0x02, 0x02, 0x00, 0x02, 0x05, 0x05, 0x00, 0x03, 0x07, 0x01, 0x01
        /*0010*/ 	.byte	0x02, 0x03, 0x01, 0x00, 0x02, 0x06, 0x01, 0x00, 0x04, 0x0b, 0x08, 0x00, 0x09, 0x00, 0x00, 0x00
        /*0020*/ 	.byte	0x00, 0x00, 0x00, 0x00


//--------------------- .nv.info._ZN7cutlass13device_kernelINS_4gemm6kernel13GemmUniversalIN4cute5tupleIJiiiiEEENS1_10collective13CollectiveMmaINS1_35MainloopSm100TmaUmmaWarpSpecializedILi8ELi2ELi4ENS5_IJNS4_1CILi4EEESB_NSA_ILi1EEEEEEEENS5_IJNSA_ILi128EEENSA_ILi64EEESF_EEENS_6half_tENS5_IJlSC_lEEESI_SJ_NS4_8TiledMMAINS4_8MMA_AtomIJNS4_26SM100_MMA_F16BF16_2x1SM_SSISI_SI_fLi128ELi64ELNS4_4UMMA5MajorE0ELSO_0ELNSN_7ScaleInE0ELSP_0EEEEEENS4_6LayoutINS5_IJSC_SC_SC_EEENS5_IJNSA_ILi0EEESU_SU_EEEEENS5_IJNS4_10UnderscoreESX_SX_EEEEENS4_28SM100_TMA_2SM_LOAD_MULTICASTENS4_14ComposedLayoutINS4_7SwizzleILi3ELi4ELi3EEENS4_18smem_ptr_flag_bitsILi16EEENSS_INS5_IJNSA_ILi8EEESG_EEENS5_IJSG_SC_EEEEEEEvNS4_8identityES10_S1A_vS1B_EENS_8epilogue10collective18CollectiveEpilogueINS1D_23Sm100TmaWarpSpecializedILi3ELi2ELi16ELb1ELb0EEEJNS5_IJSG_SG_SF_EEENS5_IJNSS_ISG_SC_EENSS_INS5_IJNSA_ILi16EEENSA_ILi2EEEEEENS5_IJSC_NSA_ILi32EEEEEEEEEEESI_SJ_SI_SJ_NS1D_6fusion15FusionCallbacksIS1H_NS1R_17LinearCombinationISI_fSI_fLNS_15FloatRoundStyleE2EEES1I_S1Q_JEEENS4_5SM1004TMEM4LOAD26SM100_TMEM_LOAD_32dp32b16xENS4_13SM90_TMA_LOADENS11_INS12_ILi1ELi4ELi3EEES15_NSS_INS5_IJS16_S1K_EEENS5_IJS1K_SC_EEEEEEENS4_39AutoVectorizingCopyWithAssumedAlignmentILi128EEENS4_14SM90_TMA_STOREES26_S28_S28_EEEvvEEEEvNT_6ParamsE --------------------------
	.section	.nv.info._ZN7cutlass13device_kernelINS_4gemm6kernel13GemmUniversalIN4cute5tupleIJiiiiEEENS1_10collective13CollectiveMmaINS1_35MainloopSm100TmaUmmaWarpSpecializedILi8ELi2ELi4ENS5_IJNS4_1CILi4EEESB_NSA_ILi1EEEEEEEENS5_IJNSA_ILi128EEENSA_ILi64EEESF_EEENS_6half_tENS5_IJlSC_lEEESI_SJ_NS4_8TiledMMAINS4_8MMA_AtomIJNS4_26SM100_MMA_F16BF16_2x1SM_SSISI_SI_fLi128ELi64ELNS4_4UMMA5MajorE0ELSO_0ELNSN_7ScaleInE0ELSP_0EEEEEENS4_6LayoutINS5_IJSC_SC_SC_EEENS5_IJNSA_ILi0EEESU_SU_EEEEENS5_IJNS4_10UnderscoreESX_SX_EEEEENS4_28SM100_TMA_2SM_LOAD_MULTICASTENS4_14ComposedLayoutINS4_7SwizzleILi3ELi4ELi3EEENS4_18smem_ptr_flag_bitsILi16EEENSS_INS5_IJNSA_ILi8EEESG_EEENS5_IJSG_SC_EEEEEEEvNS4_8identityES10_S1A_vS1B_EENS_8epilogue10collective18CollectiveEpilogueINS1D_23Sm100TmaWarpSpecializedILi3ELi2ELi16ELb1ELb0EEEJNS5_IJSG_SG_SF_EEENS5_IJNSS_ISG_SC_EENSS_INS5_IJNSA_ILi16EEENSA_ILi2EEEEEENS5_IJSC_NSA_ILi32EEEEEEEEEEESI_SJ_SI_SJ_NS1D_6fusion15FusionCallbacksIS1H_NS1R_17LinearCombinationISI_fSI_fLNS_15FloatRoundStyleE2EEES1I_S1Q_JEEENS4_5SM1004TMEM4LOAD26SM100_TMEM_LOAD_32dp32b16xENS4_13SM90_TMA_LOADENS11_INS12_ILi1ELi4ELi3EEES15_NSS_INS5_IJS16_S1K_EEENS5_IJS1K_SC_EEEEEEENS4_39AutoVectorizingCopyWithAssumedAlignmentILi128EEENS4_14SM90_TMA_STOREES26_S28_S28_EEEvvEEEEvNT_6ParamsE,"",@"SHT_CUDA_INFO"
	.sectionflags	@""
	.align	4


	//----- nvinfo : EIATTR_CUDA_API_VERSION
	.align		4
        /*0000*/ 	.byte	0x04, 0x37
        /*0002*/ 	.short	(.L_31 - .L_30)
.L_30:
        /*0004*/ 	.word	0x00000082


	//----- nvinfo : EIATTR_KPARAM_INFO
	.align		4
.L_31:
        /*0008*/ 	.byte	0x04, 0x17
        /*000a*/ 	.short	(.L_33 - .L_32)
.L_32:
        /*000c*/ 	.word	0x00000000
        /*0010*/ 	.short	0x0000
        /*0012*/ 	.short	0x0000
        /*0014*/ 	.byte	0x00, 0xf0, 0x01, 0x20


	//----- nvinfo : EIATTR_AT_ENTRY_FRAGMENTS
	.align		4
.L_33:
        /*0018*/ 	.byte	0x04, 0x4f
        /*001a*/ 	.short	(.L_35 - .L_34)


	//   ....[0]....
.L_34:
        /*001c*/ 	.word	0x00000007


	//----- nvinfo : EIATTR_RESERVED_SMEM_USED
	.align		4
.L_35:
        /*0020*/ 	.byte	0x01, 0x41
	.zero		2


	//----- nvinfo : EIATTR_SPARSE_MMA_MASK
	.align		4
        /*0024*/ 	.byte	0x03, 0x50
        /*0026*/ 	.short	0x0000


	//----- nvinfo : EIATTR_TCGEN05_2CTA_USED
	.align		4
        /*0028*/ 	.byte	0x01, 0x52
	.zero		2


	//----- nvinfo : EIATTR_MAXREG_COUNT
	.align		4
        /*002c*/ 	.byte	0x03, 0x1b
        /*002e*/ 	.short	0x00ff


	//----- nvinfo : EIATTR_NUM_BARRIERS
	.align		4
        /*0030*/ 	.byte	0x02, 0x4c
        /*0032*/ 	.byte	0x07
	.zero		1


	//----- nvinfo : EIATTR_EXTERNS
	.align		4
        /*0034*/ 	.byte	0x04, 0x0f
        /*0036*/ 	.short	(.L_37 - .L_36)


	//   ....[0]....
	.align		4
.L_36:
        /*0038*/ 	.word	index@(__assertfail)


	//----- nvinfo : EIATTR_MERCURY_ISA_VERSION
	.align		4
.L_37:
        /*003c*/ 	.byte	0x03, 0x5f
        /*003e*/ 	.short	0x0101


	//----- nvinfo : EIATTR_INT_WARP_WIDE_INSTR_OFFSETS
	.align		4
        /*0040*/ 	.byte	0x04, 0x31
        /*0042*/ 	.short	(.L_39 - .L_38)


	//   ....[0]....
.L_38:
        /*0044*/ 	.word	0x00000dc0


	//   ....[1]....
        /*0048*/ 	.word	0x00000e60


	//   ....[2]....
        /*004c*/ 	.word	0x00004c90


	//   ....[3]....
        /*0050*/ 	.word	0x00004cb0


	//   ....[4]....
        /*0054*/ 	.word	0x00004ce0


	//   ....[5]....
        /*0058*/ 	.word	0x00005880


	//   ....[6]....
        /*005c*/ 	.word	0x00005940


	//   ....[7]....
        /*0060*/ 	.word	0x000059b0


	//   ....[8]....
        /*0064*/ 	.word	0x00005af0


	//   ....[9]....
        /*0068*/ 	.word	0x00005c00


	//   ....[10]....
        /*006c*/ 	.word	0x00005c30


	//----- nvinfo : EIATTR_COOP_GROUP_MASK_REGIDS
	.align		4
.L_39:
        /*0070*/ 	.byte	0x04, 0x29
        /*0072*/ 	.short	(.L_41 - .L_40)


	//   ....[0]....
.L_40:
        /*0074*/ 	.word	0xffffffff


	//   ....[1]....
        /*0078*/ 	.word	0xffffffff


	//   ....[2]....
        /*007c*/ 	.word	0xffffffff


	//   ....[3]....
        /*0080*/ 	.word	0xffffffff


	//   ....[4]....
        /*0084*/ 	.word	0xffffffff


	//   ....[5]....
        /*0088*/ 	.word	0xffffffff


	//   ....[6]....
        /*008c*/ 	.word	0xffffffff


	//   ....[7]....
        /*0090*/ 	.word	0xffffffff


	//   ....[8]....
        /*0094*/ 	.word	0xffffffff


	//   ....[9]....
        /*0098*/ 	.word	0xffffffff


	//   ....[10]....
        /*009c*/ 	.word	0xffffffff


	//   ....[11]....
        /*00a0*/ 	.word	0xffffffff


	//   ....[12]....
        /*00a4*/ 	.word	0xffffffff


	//   ....[13]....
        /*00a8*/ 	.word	0xffffffff


	//----- nvinfo : EIATTR_COOP_GROUP_INSTR_OFFSETS
	.align		4
.L_41:
        /*00ac*/ 	.byte	0x04, 0x28
        /*00ae*/ 	.short	(.L_43 - .L_42)


	//   ....[0]....
.L_42:
        /*00b0*/ 	.word	0x000000b0


	//   ....[1]....
        /*00b4*/ 	.word	0x00000510


	//   ....[2]....
        /*00b8*/ 	.word	0x00000750


	//   ....[3]....
        /*00bc*/ 	.word	0x000008c0


	//   ....[4]....
        /*00c0*/ 	.word	0x000009b0


	//   ....[5]....
        /*00c4*/ 	.word	0x00000b10


	//   ....[6]....
        /*00c8*/ 	.word	0x00000ca0


	//   ....[7]....
        /*00cc*/ 	.word	0x00000ee0


	//   ....[8]....
        /*00d0*/ 	.word	0x000027b0


	//   ....[9]....
        /*00d4*/ 	.word	0x000038b0


	//   ....[10]....
        /*00d8*/ 	.word	0x00003d80


	//   ....[11]....
        /*00dc*/ 	.word	0x00003db0


	//   ....[12]....
        /*00e0*/ 	.word	0x00004b90


	//   ....[13]....
        /*00e4*/ 	.word	0x00004da0


	//----- nvinfo : EIATTR_VRC_CTA_INIT_COUNT
	.align		4
.L_43:
        /*00e8*/ 	.byte	0x02, 0x4a
        /*00ea*/ 	.byte	0x80
	.zero		1


	//----- nvinfo : EIATTR_SYSCALL_OFFSETS
	.align		4
        /*00ec*/ 	.byte	0x04, 0x46
        /*00ee*/ 	.short	(.L_45 - .L_44)


	//   ....[0]....
.L_44:
        /*00f0*/ 	.word	0x00006900


	//   ....[1]....
        /*00f4*/ 	.word	0x000069f0


	//   ....[2]....
        /*00f8*/ 	.word	0x000071a0


	//   ....[3]....
        /*00fc*/ 	.word	0x00007b30


	//----- nvinfo : EIATTR_MBARRIER_INSTR_OFFSETS
	.align		4
.L_45:
        /*0100*/ 	.byte	0x04, 0x39
        /*0102*/ 	.short	(.L_47 - .L_46)


	//   ....[0]....
.L_46:
        /*0104*/ 	.word	0x00000640
        /*0108*/ 	.word	0x000000ff
        /*010c*/ 	.word	0x00000000
        /*0110*/ 	.short	0x0100
        /*0112*/ 	.byte	0x04
	.zero		1


	//   ....[1]....
        /*0114*/ 	.word	0x00000650
        /*0118*/ 	.word	0x000000ff
        /*011c*/ 	.word	0x00000040
        /*0120*/ 	.short	0x0100
        /*0122*/ 	.byte	0x04
	.zero		1


	//   ....[2]....
        /*0124*/ 	.word	0x00000660
        /*0128*/ 	.word	0x000000ff
        /*012c*/ 	.word	0x00000008
        /*0130*/ 	.short	0x0100
        /*0132*/ 	.byte	0x04
	.zero		1


	//   ....[3]....
        /*0134*/ 	.word	0x00000670
        /*0138*/ 	.word	0x000000ff
        /*013c*/ 	.word	0x00000048
        /*0140*/ 	.short	0x0100
        /*0142*/ 	.byte	0x04
	.zero		1


	//   ....[4]....
        /*0144*/ 	.word	0x00000680
        /*0148*/ 	.word	0x000000ff
        /*014c*/ 	.word	0x00000010
        /*0150*/ 	.short	0x0100
        /*0152*/ 	.byte	0x04
	.zero		1


	//   ....[5]....
        /*0154*/ 	.word	0x00000690
        /*0158*/ 	.word	0x000000ff
        /*015c*/ 	.word	0x00000050
        /*0160*/ 	.short	0x0100
        /*0162*/ 	.byte	0x04
	.zero		1


	//   ....[6]....
        /*0164*/ 	.word	0x000006a0
        /*0168*/ 	.word	0x000000ff
        /*016c*/ 	.word	0x00000018
        /*0170*/ 	.short	0x0100
        /*0172*/ 	.byte	0x04
	.zero		1


	//   ....[7]....
        /*0174*/ 	.word	0x000006b0
        /*0178*/ 	.word	0x000000ff
        /*017c*/ 	.word	0x00000058
        /*0180*/ 	.short	0x0100
        /*0182*/ 	.byte	0x04
	.zero		1


	//   ....[8]....
        /*0184*/ 	.word	0x000006c0
        /*0188*/ 	.word	0x000000ff
        /*018c*/ 	.word	0x00000020
        /*0190*/ 	.short	0x0100
        /*0192*/ 	.byte	0x04
	.zero		1


	//   ....[9]....
        /*0194*/ 	.word	0x000006d0
        /*0198*/ 	.word	0x000000ff
        /*019c*/ 	.word	0x00000060
        /*01a0*/ 	.short	0x0100
        /*01a2*/ 	.byte	0x04
	.zero		1


	//   ....[10]....
        /*01a4*/ 	.word	0x000006e0
        /*01a8*/ 	.word	0x000000ff
        /*01ac*/ 	.word	0x00000028
        /*01b0*/ 	.short	0x0100
        /*01b2*/ 	.byte	0x04
	.zero		1


	//   ....[11]....
        /*01b4*/ 	.word	0x000006f0
        /*01b8*/ 	.word	0x000000ff
        /*01bc*/ 	.word	0x00000068
        /*01c0*/ 	.short	0x0100
        /*01c2*/ 	.byte	0x04
	.zero		1


	//   ....[12]....
        /*01c4*/ 	.word	0x00000700
        /*01c8*/ 	.word	0x000000ff
        /*01cc*/ 	.word	0x00000030
        /*01d0*/ 	.short	0x0100
        /*01d2*/ 	.byte	0x04
	.zero		1


	//   ....[13]....
        /*01d4*/ 	.word	0x00000710
        /*01d8*/ 	.word	0x000000ff
        /*01dc*/ 	.word	0x00000070
        /*01e0*/ 	.short	0x0100
        /*01e2*/ 	.byte	0x04
	.zero		1


	//   ....[14]....
        /*01e4*/ 	.word	0x00000720
        /*01e8*/ 	.word	0x000000ff
        /*01ec*/ 	.word	0x00000038
        /*01f0*/ 	.short	0x0100
        /*01f2*/ 	.byte	0x04
	.zero		1


	//   ....[15]....
        /*01f4*/ 	.word	0x00000730
        /*01f8*/ 	.word	0x000000ff
        /*01fc*/ 	.word	0x00000078
        /*0200*/ 	.short	0x0100
        /*0202*/ 	.byte	0x04
	.zero		1


	//   ....[16]....
        /*0204*/ 	.word	0x00000850
        /*0208*/ 	.word	0x000000ff
        /*020c*/ 	.word	0x00000080
        /*0210*/ 	.short	0x0100
        /*0212*/ 	.byte	0x04
	.zero		1


	//   ....[17]....
        /*0214*/ 	.word	0x00000860
        /*0218*/ 	.word	0x000000ff
        /*021c*/ 	.word	0x00000098
        /*0220*/ 	.short	0x0100
        /*0222*/ 	.byte	0x04
	.zero		1


	//   ....[18]....
        /*0224*/ 	.word	0x00000870
        /*0228*/ 	.word	0x000000ff
        /*022c*/ 	.word	0x00000088
        /*0230*/ 	.short	0x0100
        /*0232*/ 	.byte	0x04
	.zero		1


	//   ....[19]....
        /*0234*/ 	.word	0x00000880
        /*0238*/ 	.word	0x000000ff
        /*023c*/ 	.word	0x000000a0
        /*0240*/ 	.short	0x0100
        /*0242*/ 	.byte	0x04
	.zero		1


	//   ....[20]....
        /*0244*/ 	.word	0x00000890
        /*0248*/ 	.word	0x000000ff
        /*024c*/ 	.word	0x00000090
        /*0250*/ 	.short	0x0100
        /*0252*/ 	.byte	0x04
	.zero		1


	//   ....[21]....
        /*0254*/ 	.word	0x000008a0
        /*0258*/ 	.word	0x000000ff
        /*025c*/ 	.word	0x000000a8
        /*0260*/ 	.short	0x0100
        /*0262*/ 	.byte	0x04
	.zero		1


	//   ....[22]....
        /*0264*/ 	.word	0x00000980
        /*0268*/ 	.word	0x000000ff
        /*026c*/ 	.word	0x000000b0
        /*0270*/ 	.short	0x0100
        /*0272*/ 	.byte	0x06
	.zero		1


	//   ....[23]....
        /*0274*/ 	.word	0x00000990
        /*0278*/ 	.word	0x000000ff
        /*027c*/ 	.word	0x000000b8
        /*0280*/ 	.short	0x0100
        /*0282*/ 	.byte	0x06
	.zero		1


	//   ....[24]....
        /*0284*/ 	.word	0x00000ac0
        /*0288*/ 	.word	0x000000ff
        /*028c*/ 	.word	0x000000c0
        /*0290*/ 	.short	0x0100
        /*0292*/ 	.byte	0x06
	.zero		1


	//   ....[25]....
        /*0294*/ 	.word	0x00000ad0
        /*0298*/ 	.word	0x000000ff
        /*029c*/ 	.word	0x000000d0
        /*02a0*/ 	.short	0x0100
        /*02a2*/ 	.byte	0x06
	.zero		1


	//   ....[26]....
        /*02a4*/ 	.word	0x00000ae0
        /*02a8*/ 	.word	0x000000ff
        /*02ac*/ 	.word	0x000000c8
        /*02b0*/ 	.short	0x0100
        /*02b2*/ 	.byte	0x06
	.zero		1


	//   ....[27]....
        /*02b4*/ 	.word	0x00000af0
        /*02b8*/ 	.word	0x000000ff
        /*02bc*/ 	.word	0x000000d8
        /*02c0*/ 	.short	0x0100
        /*02c2*/ 	.byte	0x06
	.zero		1


	//   ....[28]....
        /*02c4*/ 	.word	0x00000c10
        /*02c8*/ 	.word	0x000000ff
        /*02cc*/ 	.word	0x000000e0
        /*02d0*/ 	.short	0x0100
        /*02d2*/ 	.byte	0x04
	.zero		1


	//   ....[29]....
        /*02d4*/ 	.word	0x00000c20
        /*02d8*/ 	.word	0x000000ff
        /*02dc*/ 	.word	0x00000100
        /*02e0*/ 	.short	0x0100
        /*02e2*/ 	.byte	0x04
	.zero		1


	//   ....[30]....
        /*02e4*/ 	.word	0x00000c30
        /*02e8*/ 	.word	0x000000ff
        /*02ec*/ 	.word	0x000000e8
        /*02f0*/ 	.short	0x0100
        /*02f2*/ 	.byte	0x04
	.zero		1


	//   ....[31]....
        /*02f4*/ 	.word	0x00000c40
        /*02f8*/ 	.word	0x000000ff
        /*02fc*/ 	.word	0x00000108
        /*0300*/ 	.short	0x0100
        /*0302*/ 	.byte	0x04
	.zero		1


	//   ....[32]....
        /*0304*/ 	.word	0x00000c50
        /*0308*/ 	.word	0x000000ff
        /*030c*/ 	.word	0x000000f0
        /*0310*/ 	.short	0x0100
        /*0312*/ 	.byte	0x04
	.zero		1


	//   ....[33]....
        /*0314*/ 	.word	0x00000c60
        /*0318*/ 	.word	0x000000ff
        /*031c*/ 	.word	0x00000110
        /*0320*/ 	.short	0x0100
        /*0322*/ 	.byte	0x04
	.zero		1


	//   ....[34]....
        /*0324*/ 	.word	0x00000c70
        /*0328*/ 	.word	0x000000ff
        /*032c*/ 	.word	0x000000f8
        /*0330*/ 	.short	0x0100
        /*0332*/ 	.byte	0x04
	.zero		1


	//   ....[35]....
        /*0334*/ 	.word	0x00000c80
        /*0338*/ 	.word	0x000000ff
        /*033c*/ 	.word	0x00000118
        /*0340*/ 	.short	0x0100
        /*0342*/ 	.byte	0x04
	.zero		1


	//   ....[36]....
        /*0344*/ 	.word	0x00000d70
        /*0348*/ 	.word	0x000000ff
        /*034c*/ 	.word	0x00000120
        /*0350*/ 	.short	0x0100
        /*0352*/ 	.byte	0x04
	.zero		1


	//   ....[37]....
        /*0354*/ 	.word	0x00000d80
        /*0358*/ 	.word	0x000000ff
        /*035c*/ 	.word	0x00000130
        /*0360*/ 	.short	0x0100
        /*0362*/ 	.byte	0x04
	.zero		1


	//   ....[38]....
        /*0364*/ 	.word	0x00000d90
        /*0368*/ 	.word	0x000000ff
        /*036c*/ 	.word	0x00000128
        /*0370*/ 	.short	0x0100
        /*0372*/ 	.byte	0x04
	.zero		1


	//   ....[39]....
        /*0374*/ 	.word	0x00000da0
        /*0378*/ 	.word	0x000000ff
        /*037c*/ 	.word	0x00000138
        /*0380*/ 	.short	0x0100
        /*0382*/ 	.byte	0x04
	.zero		1


	//   ....[40]....
        /*0384*/ 	.word	0x00000ea0
        /*0388*/ 	.word	0x000000ff
        /*038c*/ 	.word	0x00000140
        /*0390*/ 	.short	0x0100
        /*0392*/ 	.byte	0x06
	.zero		1


	//   ....[41]....
        /*0394*/ 	.word	0x00001d50
        /*0398*/ 	.word	0x00000003
        /*039c*/ 	.word	0x00000130
        /*03a0*/ 	.short	0x010a
        /*03a2*/ 	.byte	0xff
	.zero		1


	//   ....[42]....
        /*03a4*/ 	.word	0x00001d80
        /*03a8*/ 	.word	0x00000003
        /*03ac*/ 	.word	0x00000120
        /*03b0*/ 	.short	0x0101
        /*03b2*/ 	.byte	0xff
	.zero		1


	//   ....[43]....
        /*03b4*/ 	.word	0x00001e40
        /*03b8*/ 	.word	0x000000ff
        /*03bc*/ 	.word	0x00000040
        /*03c0*/ 	.short	0x010a
        /*03c2*/ 	.byte	0x04
	.zero		1


	//   ....[44]....
        /*03c4*/ 	.word	0x00001f10
        /*03c8*/ 	.word	0x000000ff
        /*03cc*/ 	.word	0x00000040
        /*03d0*/ 	.short	0x010a
        /*03d2*/ 	.byte	0x05
	.zero		1


	//   ....[45]....
        /*03d4*/ 	.word	0x00002070
        /*03d8*/ 	.word	0x000000ff
        /*03dc*/ 	.word	0x00000040
        /*03e0*/ 	.short	0x010a
        /*03e2*/ 	.byte	0x04
	.zero		1


	//   ....[46]....
        /*03e4*/ 	.word	0x00002320
        /*03e8*/ 	.word	0x000000ff
        /*03ec*/ 	.word	0x000000b8
        /*03f0*/ 	.short	0x0101
        /*03f2*/ 	.byte	0x15
	.zero		1


	//   ....[47]....
        /*03f4*/ 	.word	0x00002340
        /*03f8*/ 	.word	0x000000ff
        /*03fc*/ 	.word	0x00000040
        /*0400*/ 	.short	0x010a
        /*0402*/ 	.byte	0x04
	.zero		1


	//   ....[48]....
        /*0404*/ 	.word	0x000023c0
        /*0408*/ 	.word	0x000000ff
        /*040c*/ 	.word	0x00000040
        /*0410*/ 	.short	0x010a
        /*0412*/ 	.byte	0x06
	.zero		1


	//   ....[49]....
        /*0414*/ 	.word	0x00002500
        /*0418*/ 	.word	0x000000ff
        /*041c*/ 	.word	0x00000040
        /*0420*/ 	.short	0x010a
        /*0422*/ 	.byte	0x04
	.zero		1


	//   ....[50]....
        /*0424*/ 	.word	0x000027e0
        /*0428*/ 	.word	0x00000003
        /*042c*/ 	.word	0x000000c0
        /*0430*/ 	.short	0x010a
        /*0432*/ 	.byte	0xff
	.zero		1


	//   ....[51]....
        /*0434*/ 	.word	0x00002930
        /*0438*/ 	.word	0x00000000
        /*043c*/ 	.word	0x00000000
        /*0440*/ 	.short	0x0101
        /*0442*/ 	.byte	0xff
	.zero		1


	//   ....[52]....
        /*0444*/ 	.word	0x00002ef0
        /*0448*/ 	.word	0x000000ff
        /*044c*/ 	.word	0x00000000
        /*0450*/ 	.short	0x010a
        /*0452*/ 	.byte	0x04
	.zero		1


	//   ....[53]....
        /*0454*/ 	.word	0x00002f80
        /*0458*/ 	.word	0x000000ff
        /*045c*/ 	.word	0x00000000
        /*0460*/ 	.short	0x010a
        /*0462*/ 	.byte	0x05
	.zero		1


	//   ....[54]....
        /*0464*/ 	.word	0x00003010
        /*0468*/ 	.word	0x000000ff
        /*046c*/ 	.word	0x00000000
        /*0470*/ 	.short	0x010a
        /*0472*/ 	.byte	0x05
	.zero		1


	//   ....[55]....
        /*0474*/ 	.word	0x000030a0
        /*0478*/ 	.word	0x000000ff
        /*047c*/ 	.word	0x00000000
        /*0480*/ 	.short	0x010a
        /*0482*/ 	.byte	0x05
	.zero		1


	//   ....[56]....
        /*0484*/ 	.word	0x00003130
        /*0488*/ 	.word	0x000000ff
        /*048c*/ 	.word	0x00000000
        /*0490*/ 	.short	0x010a
        /*0492*/ 	.byte	0x05
	.zero		1


	//   ....[57]....
        /*0494*/ 	.word	0x000031c0
        /*0498*/ 	.word	0x000000ff
        /*049c*/ 	.word	0x00000000
        /*04a0*/ 	.short	0x010a
        /*04a2*/ 	.byte	0x05
	.zero		1


	//   ....[58]....
        /*04a4*/ 	.word	0x00003250
        /*04a8*/ 	.word	0x000000ff
        /*04ac*/ 	.word	0x00000000
        /*04b0*/ 	.short	0x010a
        /*04b2*/ 	.byte	0x05
	.zero		1


	//   ....[59]....
        /*04b4*/ 	.word	0x000032f0
        /*04b8*/ 	.word	0x00000000
        /*04bc*/ 	.word	0x00000000
        /*04c0*/ 	.short	0x010a
        /*04c2*/ 	.byte	0xff
	.zero		1


	//   ....[60]....
        /*04c4*/ 	.word	0x00003410
        /*04c8*/ 	.word	0x00000002
        /*04cc*/ 	.word	0x00000120
        /*04d0*/ 	.short	0x010a
        /*04d2*/ 	.byte	0xff
	.zero		1


	//   ....[61]....
        /*04d4*/ 	.word	0x00003470
        /*04d8*/ 	.word	0x00000004
        /*04dc*/ 	.word	0x00000000
        /*04e0*/ 	.short	0x0101
        /*04e2*/ 	.byte	0xff
	.zero		1


	//   ....[62]....
        /*04e4*/ 	.word	0x00003490
        /*04e8*/ 	.word	0x000000ff
        /*04ec*/ 	.word	0x000000d0
        /*04f0*/ 	.short	0x010a
        /*04f2*/ 	.byte	0x04
	.zero		1


	//   ....[63]....
        /*04f4*/ 	.word	0x000035b0
        /*04f8*/ 	.word	0x00000002
        /*04fc*/ 	.word	0x000000c0
        /*0500*/ 	.short	0x010a
        /*0502*/ 	.byte	0xff
	.zero		1


	//   ....[64]....
        /*0504*/ 	.word	0x000036c0
        /*0508*/ 	.word	0x00000002
        /*050c*/ 	.word	0x00000000
        /*0510*/ 	.short	0x0101
        /*0512*/ 	.byte	0xff
	.zero		1


	//   ....[65]....
        /*0514*/ 	.word	0x00003750
        /*0518*/ 	.word	0x000000ff
        /*051c*/ 	.word	0x000000d0
        /*0520*/ 	.short	0x0106
        /*0522*/ 	.byte	0x04
	.zero		1


	//   ....[66]....
        /*0524*/ 	.word	0x00003770
        /*0528*/ 	.word	0x000000ff
        /*052c*/ 	.word	0x000000d0
        /*0530*/ 	.short	0x010a
        /*0532*/ 	.byte	0x04
	.zero		1


	//   ....[67]....
        /*0534*/ 	.word	0x00003800
        /*0538*/ 	.word	0x000000ff
        /*053c*/ 	.word	0x000000d0
        /*0540*/ 	.short	0x0106
        /*0542*/ 	.byte	0x07
	.zero		1


	//   ....[68]....
        /*0544*/ 	.word	0x00003840
        /*0548*/ 	.word	0x00000000
        /*054c*/ 	.word	0x000000d0
        /*0550*/ 	.short	0x010a
        /*0552*/ 	.byte	0xff
	.zero		1


	//   ....[69]....
        /*0554*/ 	.word	0x00003a80
        /*0558*/ 	.word	0x000000ff
        /*055c*/ 	.word	0x00000008
        /*0560*/ 	.short	0x010a
        /*0562*/ 	.byte	0x05
	.zero		1


	//   ....[70]....
        /*0564*/ 	.word	0x00003aa0
        /*0568*/ 	.word	0x000000ff
        /*056c*/ 	.word	0x00000008
        /*0570*/ 	.short	0x010a
        /*0572*/ 	.byte	0x05
	.zero		1


	//   ....[71]....
        /*0574*/ 	.word	0x00003c30
        /*0578*/ 	.word	0x000000ff
        /*057c*/ 	.word	0x00000008
        /*0580*/ 	.short	0x010a
        /*0582*/ 	.byte	0x05
	.zero		1


	//   ....[72]....
        /*0584*/ 	.word	0x00003c50
        /*0588*/ 	.word	0x000000ff
        /*058c*/ 	.word	0x00000008
        /*0590*/ 	.short	0x010a
        /*0592*/ 	.byte	0x05
	.zero		1


	//   ....[73]....
        /*0594*/ 	.word	0x00003d10
        /*0598*/ 	.word	0x000000ff
        /*059c*/ 	.word	0x00000000
        /*05a0*/ 	.short	0x0101
        /*05a2*/ 	.byte	0x04
	.zero		1


	//   ....[74]....
        /*05a4*/ 	.word	0x000040d0
        /*05a8*/ 	.word	0x00000000
        /*05ac*/ 	.word	0x000000c0
        /*05b0*/ 	.short	0x010a
        /*05b2*/ 	.byte	0xff
	.zero		1


	//   ....[75]....
        /*05b4*/ 	.word	0x00004190
        /*05b8*/ 	.word	0x00000000
        /*05bc*/ 	.word	0x00000000
        /*05c0*/ 	.short	0x0101
        /*05c2*/ 	.byte	0xff
	.zero		1


	//   ....[76]....
        /*05c4*/ 	.word	0x00004250
        /*05c8*/ 	.word	0x000000ff
        /*05cc*/ 	.word	0x00000000
        /*05d0*/ 	.short	0x010a
        /*05d2*/ 	.byte	0x04
	.zero		1


	//   ....[77]....
        /*05d4*/ 	.word	0x00004260
        /*05d8*/ 	.word	0x000000ff
        /*05dc*/ 	.word	0x00000100
        /*05e0*/ 	.short	0x010a
        /*05e2*/ 	.byte	0x2e
	.zero		1


	//   ....[78]....
        /*05e4*/ 	.word	0x00004310
        /*05e8*/ 	.word	0x000000ff
        /*05ec*/ 	.word	0x00000000
        /*05f0*/ 	.short	0x010a
        /*05f2*/ 	.byte	0x07
	.zero		1


	//   ....[79]....
        /*05f4*/ 	.word	0x00004440
        /*05f8*/ 	.word	0x000000ff
        /*05fc*/ 	.word	0x00000000
        /*0600*/ 	.short	0x010a
        /*0602*/ 	.byte	0x04
	.zero		1


	//   ....[80]....
        /*0604*/ 	.word	0x00004880
        /*0608*/ 	.word	0x000000ff
        /*060c*/ 	.word	0x00000000
        /*0610*/ 	.short	0x010a
        /*0612*/ 	.byte	0x04
	.zero		1


	//   ....[81]....
        /*0614*/ 	.word	0x00004910
        /*0618*/ 	.word	0x000000ff
        /*061c*/ 	.word	0x00000000
        /*0620*/ 	.short	0x010a
        /*0622*/ 	.byte	0x05
	.zero		1


	//   ....[82]....
        /*0624*/ 	.word	0x000049a0
        /*0628*/ 	.word	0x000000ff
        /*062c*/ 	.word	0x00000000
        /*0630*/ 	.short	0x010a
        /*0632*/ 	.byte	0x05
	.zero		1


	//   ....[83]....
        /*0634*/ 	.word	0x00004a40
        /*0638*/ 	.word	0x00000000
        /*063c*/ 	.word	0x00000000
        /*0640*/ 	.short	0x010a
        /*0642*/ 	.byte	0xff
	.zero		1


	//   ....[84]....
        /*0644*/ 	.word	0x00004a80
        /*0648*/ 	.word	0x00000000
        /*064c*/ 	.word	0x00000000
        /*0650*/ 	.short	0x010a
        /*0652*/ 	.byte	0xff
	.zero		1


	//   ....[85]....
        /*0654*/ 	.word	0x00004af0
        /*0658*/ 	.word	0x000000ff
        /*065c*/ 	.word	0x00000000
        /*0660*/ 	.short	0x0101
        /*0662*/ 	.byte	0x04
	.zero		1


	//   ....[86]....
        /*0664*/ 	.word	0x00004b30
        /*0668*/ 	.word	0x000000ff
        /*066c*/ 	.word	0x00000140
        /*0670*/ 	.short	0x010a
        /*0672*/ 	.byte	0x29
	.zero		1


	//   ....[87]....
        /*0674*/ 	.word	0x00004b80
        /*0678*/ 	.word	0x000000ff
        /*067c*/ 	.word	0x00000000
        /*0680*/ 	.short	0x0101
        /*0682*/ 	.byte	0x04
	.zero		1


	//   ....[88]....
        /*0684*/ 	.word	0x00004fe0
        /*0688*/ 	.word	0x0000000c
        /*068c*/ 	.word	0x000000c0
        /*0690*/ 	.short	0x010a
        /*0692*/ 	.byte	0xff
	.zero		1


	//   ....[89]....
        /*0694*/ 	.word	0x00005150
        /*0698*/ 	.word	0x00000000
        /*069c*/ 	.word	0x00000000
        /*06a0*/ 	.short	0x0101
        /*06a2*/ 	.byte	0xff
	.zero		1


	//   ....[90]....
        /*06a4*/ 	.word	0x000055d0
        /*06a8*/ 	.word	0x000000ff
        /*06ac*/ 	.word	0x000000b8
        /*06b0*/ 	.short	0x010a
        /*06b2*/ 	.byte	0x1d
	.zero		1


	//   ....[91]....
        /*06b4*/ 	.word	0x00005790
        /*06b8*/ 	.word	0x000000ff
        /*06bc*/ 	.word	0x00000098
        /*06c0*/ 	.short	0x010a
        /*06c2*/ 	.byte	0x04
	.zero		1


	//   ....[92]....
        /*06c4*/ 	.word	0x000059d0
        /*06c8*/ 	.word	0x000000ff
        /*06cc*/ 	.word	0x00000080
        /*06d0*/ 	.short	0x010b
        /*06d2*/ 	.byte	0x04
	.zero		1


	//   ....[93]....
        /*06d4*/ 	.word	0x000059e0
        /*06d8*/ 	.word	0x000000ff
        /*06dc*/ 	.word	0x00000000
        /*06e0*/ 	.short	0x0101
        /*06e2*/ 	.byte	0x10
	.zero		1


	//   ....[94]....
        /*06e4*/ 	.word	0x000059f0
        /*06e8*/ 	.word	0x000000ff
        /*06ec*/ 	.word	0x00000098
        /*06f0*/ 	.short	0x010a
        /*06f2*/ 	.byte	0x05
	.zero		1


	//   ....[95]....
        /*06f4*/ 	.word	0x00005c50
        /*06f8*/ 	.word	0x000000ff
        /*06fc*/ 	.word	0x00000080
        /*0700*/ 	.short	0x010b
        /*0702*/ 	.byte	0x05
	.zero		1


	//   ....[96]....
        /*0704*/ 	.word	0x00005c60
        /*0708*/ 	.word	0x000000ff
        /*070c*/ 	.word	0x00000000
        /*0710*/ 	.short	0x0101
        /*0712*/ 	.byte	0x04
	.zero		1


	//   ....[97]....
        /*0714*/ 	.word	0x00005d10
        /*0718*/ 	.word	0x000000ff
        /*071c*/ 	.word	0x00000000
        /*0720*/ 	.short	0x010a
        /*0722*/ 	.byte	0x04
	.zero		1


	//   ....[98]....
        /*0724*/ 	.word	0x00005da0
        /*0728*/ 	.word	0x000000ff
        /*072c*/ 	.word	0x00000000
        /*0730*/ 	.short	0x010a
        /*0732*/ 	.byte	0x05
	.zero		1


	//   ....[99]....
        /*0734*/ 	.word	0x00005e40
        /*0738*/ 	.word	0x00000000
        /*073c*/ 	.word	0x00000000
        /*0740*/ 	.short	0x010a
        /*0742*/ 	.byte	0xff
	.zero		1


	//   ....[100]....
        /*0744*/ 	.word	0x00006170
        /*0748*/ 	.word	0x00000000
        /*074c*/ 	.word	0x000000c0
        /*0750*/ 	.short	0x010a
        /*0752*/ 	.byte	0xff
	.zero		1


	//   ....[101]....
        /*0754*/ 	.word	0x00006240
        /*0758*/ 	.word	0x00000000
        /*075c*/ 	.word	0x00000000
        /*0760*/ 	.short	0x0101
        /*0762*/ 	.byte	0xff
	.zero		1


	//   ....[102]....
        /*0764*/ 	.word	0x00006e30
        /*0768*/ 	.word	0x00000000
        /*076c*/ 	.word	0x00000080
        /*0770*/ 	.short	0x010a
        /*0772*/ 	.byte	0xff
	.zero		1


	//   ....[103]....
        /*0774*/ 	.word	0x00006e60
        /*0778*/ 	.word	0x0000003e
        /*077c*/ 	.word	0x000000e0
        /*0780*/ 	.short	0x010a
        /*0782*/ 	.byte	0xff
	.zero		1


	//   ....[104]....
        /*0784*/ 	.word	0x00006f70
        /*0788*/ 	.word	0x00000000
        /*078c*/ 	.word	0x00000080
        /*0790*/ 	.short	0x010a
        /*0792*/ 	.byte	0xff
	.zero		1


	//   ....[105]....
        /*0794*/ 	.word	0x00007080
        /*0798*/ 	.word	0x0000003e
        /*079c*/ 	.word	0x000000e0
        /*07a0*/ 	.short	0x010a
        /*07a2*/ 	.byte	0xff
	.zero		1


	//   ....[106]....
        /*07a4*/ 	.word	0x000078a0
        /*07a8*/ 	.word	0x00000000
        /*07ac*/ 	.word	0x00000000
        /*07b0*/ 	.short	0x0101
        /*07b2*/ 	.byte	0xff
	.zero		1


	//   ....[107]....
        /*07b4*/ 	.word	0x000078b0
        /*07b8*/ 	.word	0x00000002
        /*07bc*/ 	.word	0x00000080
        /*07c0*/ 	.short	0x010a
        /*07c2*/ 	.byte	0xff
	.zero		1


	//   ....[108]....
        /*07c4*/ 	.word	0x00007970
        /*07c8*/ 	.word	0x00000002
        /*07cc*/ 	.word	0x00000080
        /*07d0*/ 	.short	0x010a
        /*07d2*/ 	.byte	0xff
	.zero		1


	//   ....[109]....
        /*07d4*/ 	.word	0x00007c50
        /*07d8*/ 	.word	0x0000003e
        /*07dc*/ 	.word	0x00000000
        /*07e0*/ 	.short	0x0101
        /*07e2*/ 	.byte	0xff
	.zero		1


	//   ....[110]....
        /*07e4*/ 	.word	0x000082a0
        /*07e8*/ 	.word	0x00000002
        /*07ec*/ 	.word	0x00000000
        /*07f0*/ 	.short	0x0101
        /*07f2*/ 	.byte	0xff
	.zero		1


	//   ....[111]....
        /*07f4*/ 	.word	0x00008560
        /*07f8*/ 	.word	0x000000ff
        /*07fc*/ 	.word	0x00000000
        /*0800*/ 	.short	0x0101
        /*0802*/ 	.byte	0x06
	.zero		1


	//   ....[112]....
        /*0804*/ 	.word	0x00008580
        /*0808*/ 	.word	0x00000003
        /*080c*/ 	.word	0x00000130
        /*0810*/ 	.short	0x010a
        /*0812*/ 	.byte	0xff
	.zero		1


	//   ....[113]....
        /*0814*/ 	.word	0x000085e0
        /*0818*/ 	.word	0x00000000
        /*081c*/ 	.word	0x00000040
        /*0820*/ 	.short	0x010a
        /*0822*/ 	.byte	0xff
	.zero		1


	//   ....[114]....
        /*0824*/ 	.word	0x00008640
        /*0828*/ 	.word	0x00000000
        /*082c*/ 	.word	0x00000040
        /*0830*/ 	.short	0x010a
        /*0832*/ 	.byte	0xff
	.zero		1


	//   ....[115]....
        /*0834*/ 	.word	0x00008690
        /*0838*/ 	.word	0x00000003
        /*083c*/ 	.word	0x000000c0
        /*0840*/ 	.short	0x010a
        /*0842*/ 	.byte	0xff
	.zero		1


	//   ....[116]....
        /*0844*/ 	.word	0x000086f0
        /*0848*/ 	.word	0x00000000
        /*084c*/ 	.word	0x00000000
        /*0850*/ 	.short	0x010a
        /*0852*/ 	.byte	0xff
	.zero		1


	//   ....[117]....
        /*0854*/ 	.word	0x00008750
        /*0858*/ 	.word	0x00000000
        /*085c*/ 	.word	0x00000000
        /*0860*/ 	.short	0x010a
        /*0862*/ 	.byte	0xff
	.zero		1


	//   ....[118]....
        /*0864*/ 	.word	0x000087b0
        /*0868*/ 	.word	0x00000000
        /*086c*/ 	.word	0x00000000
        /*0870*/ 	.short	0x010a
        /*0872*/ 	.byte	0xff
	.zero		1


	//   ....[119]....
        /*0874*/ 	.word	0x00008810
        /*0878*/ 	.word	0x00000000
        /*087c*/ 	.word	0x00000000
        /*0880*/ 	.short	0x010a
        /*0882*/ 	.byte	0xff
	.zero		1


	//   ....[120]....
        /*0884*/ 	.word	0x00008870
        /*0888*/ 	.word	0x00000000
        /*088c*/ 	.word	0x00000000
        /*0890*/ 	.short	0x010a
        /*0892*/ 	.byte	0xff
	.zero		1


	//   ....[121]....
        /*0894*/ 	.word	0x000088d0
        /*0898*/ 	.word	0x00000000
        /*089c*/ 	.word	0x00000000
        /*08a0*/ 	.short	0x010a
        /*08a2*/ 	.byte	0xff
	.zero		1


	//   ....[122]....
        /*08a4*/ 	.word	0x00008930
        /*08a8*/ 	.word	0x00000000
        /*08ac*/ 	.word	0x00000000
        /*08b0*/ 	.short	0x010a
        /*08b2*/ 	.byte	0xff
	.zero		1


	//   ....[123]....
        /*08b4*/ 	.word	0x00008980
        /*08b8*/ 	.word	0x00000002
        /*08bc*/ 	.word	0x00000120
        /*08c0*/ 	.short	0x010a
        /*08c2*/ 	.byte	0xff
	.zero		1


	//   ....[124]....
        /*08c4*/ 	.word	0x000089e0
        /*08c8*/ 	.word	0x00000002
        /*08cc*/ 	.word	0x000000d0
        /*08d0*/ 	.short	0x010a
        /*08d2*/ 	.byte	0xff
	.zero		1


	//   ....[125]....
        /*08d4*/ 	.word	0x00008a30
        /*08d8*/ 	.word	0x00000002
        /*08dc*/ 	.word	0x000000c0
        /*08e0*/ 	.short	0x010a
        /*08e2*/ 	.byte	0xff
	.zero		1


	//   ....[126]....
        /*08e4*/ 	.word	0x00008a90
        /*08e8*/ 	.word	0x00000000
        /*08ec*/ 	.word	0x000000d0
        /*08f0*/ 	.short	0x010a
        /*08f2*/ 	.byte	0xff
	.zero		1


	//   ....[127]....
        /*08f4*/ 	.word	0x00008af0
        /*08f8*/ 	.word	0x00000000
        /*08fc*/ 	.word	0x00000008
        /*0900*/ 	.short	0x010a
        /*0902*/ 	.byte	0xff
	.zero		1


	//   ....[128]....
        /*0904*/ 	.word	0x00008bd0
        /*0908*/ 	.word	0x00000000
        /*090c*/ 	.word	0x00000008
        /*0910*/ 	.short	0x010a
        /*0912*/ 	.byte	0xff
	.zero		1


	//   ....[129]....
        /*0914*/ 	.word	0x00008c20
        /*0918*/ 	.word	0x00000000
        /*091c*/ 	.word	0x000000c0
        /*0920*/ 	.short	0x010a
        /*0922*/ 	.byte	0xff
	.zero		1


	//   ....[130]....
        /*0924*/ 	.word	0x00008c80
        /*0928*/ 	.word	0x00000000
        /*092c*/ 	.word	0x00000100
        /*0930*/ 	.short	0x010a
        /*0932*/ 	.byte	0xff
	.zero		1


	//   ....[131]....
        /*0934*/ 	.word	0x00008ce0
        /*0938*/ 	.word	0x00000000
        /*093c*/ 	.word	0x00000000
        /*0940*/ 	.short	0x010a
        /*0942*/ 	.byte	0xff
	.zero		1


	//   ....[132]....
        /*0944*/ 	.word	0x00008d40
        /*0948*/ 	.word	0x00000000
        /*094c*/ 	.word	0x00000000
        /*0950*/ 	.short	0x010a
        /*0952*/ 	.byte	0xff
	.zero		1


	//   ....[133]....
        /*0954*/ 	.word	0x00008da0
        /*0958*/ 	.word	0x00000000
        /*095c*/ 	.word	0x00000000
        /*0960*/ 	.short	0x010a
        /*0962*/ 	.byte	0xff
	.zero		1


	//   ....[134]....
        /*0964*/ 	.word	0x00008e00
        /*0968*/ 	.word	0x00000000
        /*096c*/ 	.word	0x00000000
        /*0970*/ 	.short	0x010a
        /*0972*/ 	.byte	0xff
	.zero		1


	//   ....[135]....
        /*0974*/ 	.word	0x00008e60
        /*0978*/ 	.word	0x00000000
        /*097c*/ 	.word	0x00000140
        /*0980*/ 	.short	0x010a
        /*0982*/ 	.byte	0xff
	.zero		1


	//   ....[136]....
        /*0984*/ 	.word	0x00008eb0
        /*0988*/ 	.word	0x0000000c
        /*098c*/ 	.word	0x000000c0
        /*0990*/ 	.short	0x010a
        /*0992*/ 	.byte	0xff
	.zero		1


	//   ....[137]....
        /*0994*/ 	.word	0x00008f10
        /*0998*/ 	.word	0x00000000
        /*099c*/ 	.word	0x000000b8
        /*09a0*/ 	.short	0x010a
        /*09a2*/ 	.byte	0xff
	.zero		1


	//   ....[138]....
        /*09a4*/ 	.word	0x00008f70
        /*09a8*/ 	.word	0x00000000
        /*09ac*/ 	.word	0x00000098
        /*09b0*/ 	.short	0x010a
        /*09b2*/ 	.byte	0xff
	.zero		1


	//   ....[139]....
        /*09b4*/ 	.word	0x00008fd0
        /*09b8*/ 	.word	0x00000009
        /*09bc*/ 	.word	0x00000098
        /*09c0*/ 	.short	0x010a
        /*09c2*/ 	.byte	0xff
	.zero		1


	//   ....[140]....
        /*09c4*/ 	.word	0x00009030
        /*09c8*/ 	.word	0x00000000
        /*09cc*/ 	.word	0x00000000
        /*09d0*/ 	.short	0x010a
        /*09d2*/ 	.byte	0xff
	.zero		1


	//   ....[141]....
        /*09d4*/ 	.word	0x00009090
        /*09d8*/ 	.word	0x00000000
        /*09dc*/ 	.word	0x00000000
        /*09e0*/ 	.short	0x010a
        /*09e2*/ 	.byte	0xff
	.zero		1


	//   ....[142]....
        /*09e4*/ 	.word	0x000090e0
        /*09e8*/ 	.word	0x00000000
        /*09ec*/ 	.word	0x000000c0
        /*09f0*/ 	.short	0x010a
        /*09f2*/ 	.byte	0xff
	.zero		1


	//   ....[143]....
        /*09f4*/ 	.word	0x00009130
        /*09f8*/ 	.word	0x00000000
        /*09fc*/ 	.word	0x00000080
        /*0a00*/ 	.short	0x010a
        /*0a02*/ 	.byte	0xff
	.zero		1


	//   ....[144]....
        /*0a04*/ 	.word	0x00009180
        /*0a08*/ 	.word	0x0000003e
        /*0a0c*/ 	.word	0x000000e0
        /*0a10*/ 	.short	0x010a
        /*0a12*/ 	.byte	0xff
	.zero		1


	//   ....[145]....
        /*0a14*/ 	.word	0x000091d0
        /*0a18*/ 	.word	0x00000002
        /*0a1c*/ 	.word	0x00000080
        /*0a20*/ 	.short	0x010a
        /*0a22*/ 	.byte	0xff
	.zero		1


	//----- nvinfo : EIATTR_NUM_MBARRIERS
	.align		4
.L_47:
        /*0a24*/ 	.byte	0x03, 0x38
        /*0a26*/ 	.short	0x0029


	//----- nvinfo : EIATTR_EXIT_INSTR_OFFSETS
	.align		4
        /*0a28*/ 	.byte	0x04, 0x1c
        /*0a2a*/ 	.short	(.L_49 - .L_48)


	//   ....[0]....
.L_48:
        /*0a2c*/ 	.word	0x00003320


	//   ....[1]....
        /*0a30*/ 	.word	0x00003810


	//   ....[2]....
        /*0a34*/ 	.word	0x00003870


	//   ....[3]....
        /*0a38*/ 	.word	0x00004db0


	//   ....[4]....
        /*0a3c*/ 	.word	0x00005e70


	//   ....[5]....
        /*0a40*/ 	.word	0x00005eb0


	//   ....[6]....
        /*0a44*/ 	.word	0x00008460


	//   ....[7]....
        /*0a48*/ 	.word	0x000084d0


	//   ....[8]....
        /*0a4c*/ 	.word	0x00008500


	//   ....[9]....
        /*0a50*/ 	.word	0x00008570


	//----- nvinfo : EIATTR_MAX_THREADS
	.align		4
.L_49:
        /*0a54*/ 	.byte	0x04, 0x05
        /*0a56*/ 	.short	(.L_51 - .L_50)
.L_50:
        /*0a58*/ 	.word	0x00000100
        /*0a5c*/ 	.word	0x00000001
        /*0a60*/ 	.word	0x00000001


	//----- nvinfo : EIATTR_CRS_STACK_SIZE
	.align		4
.L_51:
        /*0a64*/ 	.byte	0x04, 0x1e
        /*0a66*/ 	.short	(.L_53 - .L_52)
.L_52:
        /*0a68*/ 	.word	0x00000000


	//----- nvinfo : EIATTR_CBANK_PARAM_SIZE
	.align		4
.L_53:
        /*0a6c*/ 	.byte	0x03, 0x19
        /*0a6e*/ 	.short	0x0800


	//----- nvinfo : EIATTR_PARAM_CBANK
	.align		4
        /*0a70*/ 	.byte	0x04, 0x0a
        /*0a72*/ 	.short	(.L_55 - .L_54)
	.align		4
.L_54:
        /*0a74*/ 	.word	index@(.nv.constant0._ZN7cutlass13device_kernelINS_4gemm6kernel13GemmUniversalIN4cute5tupleIJiiiiEEENS1_10collective13CollectiveMmaINS1_35MainloopSm100TmaUmmaWarpSpecializedILi8ELi2ELi4ENS5_IJNS4_1CILi4EEESB_NSA_ILi1EEEEEEEENS5_IJNSA_ILi128EEENSA_ILi64EEESF_EEENS_6half_tENS5_IJlSC_lEEESI_SJ_NS4_8TiledMMAINS4_8MMA_AtomIJNS4_26SM100_MMA_F16BF16_2x1SM_SSISI_SI_fLi128ELi64ELNS4_4UMMA5MajorE0ELSO_0ELNSN_7ScaleInE0ELSP_0EEEEEENS4_6LayoutINS5_IJSC_SC_SC_EEENS5_IJNSA_ILi0EEESU_SU_EEEEENS5_IJNS4_10UnderscoreESX_SX_EEEEENS4_28SM100_TMA_2SM_LOAD_MULTICASTENS4_14ComposedLayoutINS4_7SwizzleILi3ELi4ELi3EEENS4_18smem_ptr_flag_bitsILi16EEENSS_INS5_IJNSA_ILi8EEESG_EEENS5_IJSG_SC_EEEEEEEvNS4_8identityES10_S1A_vS1B_EENS_8epilogue10collective18CollectiveEpilogueINS1D_23Sm100TmaWarpSpecializedILi3ELi2ELi16ELb1ELb0EEEJNS5_IJSG_SG_SF_EEENS5_IJNSS_ISG_SC_EENSS_INS5_IJNSA_ILi16EEENSA_ILi2EEEEEENS5_IJSC_NSA_ILi32EEEEEEEEEEESI_SJ_SI_SJ_NS1D_6fusion15FusionCallbacksIS1H_NS1R_17LinearCombinationISI_fSI_fLNS_15FloatRoundStyleE2EEES1I_S1Q_JEEENS4_5SM1004TMEM4LOAD26SM100_TMEM_LOAD_32dp32b16xENS4_13SM90_TMA_LOADENS11_INS12_ILi1ELi4ELi3EEES15_NSS_INS5_IJS16_S1K_EEENS5_IJS1K_SC_EEEEEEENS4_39AutoVectorizingCopyWithAssumedAlignmentILi128EEENS4_14SM90_TMA_STOREES26_S28_S28_EEEvvEEEEvNT_6ParamsE)
        /*0a78*/ 	.short	0x0380
        /*0a7a*/ 	.short	0x0800


	//----- nvinfo : EIATTR_SW_WAR
	.align		4
.L_55:
        /*0a7c*/ 	.byte	0x04, 0x36
        /*0a7e*/ 	.short	(.L_57 - .L_56)
.L_56:
        /*0a80*/ 	.word	0x00000008
.L_57:


//--------------------- .nv.callgraph             --------------------------
	.section	.nv.callgraph,"",@"SHT_CUDA_CALLGRAPH"
	.align	4
	.sectionentsize	8
	.align		4
        /*0000*/ 	.word	0x00000000
	.align		4
        /*0004*/ 	.word	0xffffffff
	.align		4
        /*0008*/ 	.word	index@(_ZN7cutlass13device_kernelINS_4gemm6kernel13GemmUniversalIN4cute5tupleIJiiiiEEENS1_10collective13CollectiveMmaINS1_35MainloopSm100TmaUmmaWarpSpecializedILi8ELi2ELi4ENS5_IJNS4_1CILi4EEESB_NSA_ILi1EEEEEEEENS5_IJNSA_ILi128EEENSA_ILi64EEESF_EEENS_6half_tENS5_IJlSC_lEEESI_SJ_NS4_8TiledMMAINS4_8MMA_AtomIJNS4_26SM100_MMA_F16BF16_2x1SM_SSISI_SI_fLi128ELi64ELNS4_4UMMA5MajorE0ELSO_0ELNSN_7ScaleInE0ELSP_0EEEEEENS4_6LayoutINS5_IJSC_SC_SC_EEENS5_IJNSA_ILi0EEESU_SU_EEEEENS5_IJNS4_10UnderscoreESX_SX_EEEEENS4_28SM100_TMA_2SM_LOAD_MULTICASTENS4_14ComposedLayoutINS4_7SwizzleILi3ELi4ELi3EEENS4_18smem_ptr_flag_bitsILi16EEENSS_INS5_IJNSA_ILi8EEESG_EEENS5_IJSG_SC_EEEEEEEvNS4_8identityES10_S1A_vS1B_EENS_8epilogue10collective18CollectiveEpilogueINS1D_23Sm100TmaWarpSpecializedILi3ELi2ELi16ELb1ELb0EEEJNS5_IJSG_SG_SF_EEENS5_IJNSS_ISG_SC_EENSS_INS5_IJNSA_ILi16EEENSA_ILi2EEEEEENS5_IJSC_NSA_ILi32EEEEEEEEEEESI_SJ_SI_SJ_NS1D_6fusion15FusionCallbacksIS1H_NS1R_17LinearCombinationISI_fSI_fLNS_15FloatRoundStyleE2EEES1I_S1Q_JEEENS4_5SM1004TMEM4LOAD26SM100_TMEM_LOAD_32dp32b16xENS4_13SM90_TMA_LOADENS11_INS12_ILi1ELi4ELi3EEES15_NSS_INS5_IJS16_S1K_EEENS5_IJS1K_SC_EEEEEEENS4_39AutoVectorizingCopyWithAssumedAlignmentILi128EEENS4_14SM90_TMA_STOREES26_S28_S28_EEEvvEEEEvNT_6ParamsE)
	.align		4
        /*000c*/ 	.word	index@(__assertfail)
	.align		4
        /*0010*/ 	.word	0x00000000
	.align		4
        /*0014*/ 	.word	0xfffffffe
	.align		4
        /*0018*/ 	.word	0x00000000
	.align		4
        /*001c*/ 	.word	0xfffffffd
	.align		4
        /*0020*/ 	.word	0x00000000
	.align		4
        /*0024*/ 	.word	0xfffffffc


//--------------------- .nv.constant4             --------------------------
	.section	.nv.constant4,"a",@progbits
	.align	8
	.align		8
.nv.constant4:
        /*0000*/ 	.dword	__assertfail
	.align		8
        /*0008*/ 	.dword	__unnamed_1
	.align		8
        /*0010*/ 	.dword	__unnamed_2
	.align		8
        /*0018*/ 	.dword	_ZN40_INTERNAL_a57ce03e_4_k_cu_6d07f754_268974cuda3std3__45__cpo5beginE
	.align		8
        /*0020*/ 	.dword	_ZN40_INTERNAL_a57ce03e_4_k_cu_6d07f754_268974cuda3std3__45__cpo3endE
	.align		8
        /*0028*/ 	.dword	_ZN40_INTERNAL_a57ce03e_4_k_cu_6d07f754_268974cuda3std3__45__cpo6cbeginE
	.align		8
        /*0030*/ 	.dword	_ZN40_INTERNAL_a57ce03e_4_k_cu_6d07f754_268974cuda3std3__45__cpo4cendE
	.align		8
        /*0038*/ 	.dword	_ZN40_INTERNAL_a57ce03e_4_k_cu_6d07f754_268974cuda3std3__442_GLOBAL__N__a57ce03e_4_k_cu_6d07f754_268976ignoreE
	.align		8
        /*0040*/ 	.dword	_ZN40_INTERNAL_a57ce03e_4_k_cu_6d07f754_268974cuda3std3__419piecewise_constructE
	.align		8
        /*0048*/ 	.dword	_ZN40_INTERNAL_a57ce03e_4_k_cu_6d07f754_268974cuda3std3__48in_placeE
	.align		8
        /*0050*/ 	.dword	_ZN40_INTERNAL_a57ce03e_4_k_cu_6d07f754_268974cuda3std6ranges3__45__cpo4swapE
	.align		8
        /*0058*/ 	.dword	_ZN40_INTERNAL_a57ce03e_4_k_cu_6d07f754_268974cuda3std6ranges3__45__cpo9iter_moveE
	.align		8
        /*0060*/ 	.dword	_ZN40_INTERNAL_a57ce03e_4_k_cu_6d07f754_268974cute7productE
	.align		8
        /*0068*/ 	.dword	_ZN40_INTERNAL_a57ce03e_4_k_cu_6d07f754_268974cute1_E
	.align		8
        /*0070*/ 	.dword	$str$25
	.align		8
        /*0078*/ 	.dword	$str$26
	.align		8
        /*0080*/ 	.dword	$str$27
	.align		8
        /*0088*/ 	.dword	$str$28


//--------------------- .text._ZN7cutlass13device_kernelINS_4gemm6kernel13GemmUniversalIN4cute5tupleIJiiiiEEENS1_10collective13CollectiveMmaINS1_35MainloopSm100TmaUmmaWarpSpecializedILi8ELi2ELi4ENS5_IJNS4_1CILi4EEESB_NSA_ILi1EEEEEEEENS5_IJNSA_ILi128EEENSA_ILi64EEESF_EEENS_6half_tENS5_IJlSC_lEEESI_SJ_NS4_8TiledMMAINS4_8MMA_AtomIJNS4_26SM100_MMA_F16BF16_2x1SM_SSISI_SI_fLi128ELi64ELNS4_4UMMA5MajorE0ELSO_0ELNSN_7ScaleInE0ELSP_0EEEEEENS4_6LayoutINS5_IJSC_SC_SC_EEENS5_IJNSA_ILi0EEESU_SU_EEEEENS5_IJNS4_10UnderscoreESX_SX_EEEEENS4_28SM100_TMA_2SM_LOAD_MULTICASTENS4_14ComposedLayoutINS4_7SwizzleILi3ELi4ELi3EEENS4_18smem_ptr_flag_bitsILi16EEENSS_INS5_IJNSA_ILi8EEESG_EEENS5_IJSG_SC_EEEEEEEvNS4_8identityES10_S1A_vS1B_EENS_8epilogue10collective18CollectiveEpilogueINS1D_23Sm100TmaWarpSpecializedILi3ELi2ELi16ELb1ELb0EEEJNS5_IJSG_SG_SF_EEENS5_IJNSS_ISG_SC_EENSS_INS5_IJNSA_ILi16EEENSA_ILi2EEEEEENS5_IJSC_NSA_ILi32EEEEEEEEEEESI_SJ_SI_SJ_NS1D_6fusion15FusionCallbacksIS1H_NS1R_17LinearCombinationISI_fSI_fLNS_15FloatRoundStyleE2EEES1I_S1Q_JEEENS4_5SM1004TMEM4LOAD26SM100_TMEM_LOAD_32dp32b16xENS4_13SM90_TMA_LOADENS11_INS12_ILi1ELi4ELi3EEES15_NSS_INS5_IJS16_S1K_EEENS5_IJS1K_SC_EEEEEEENS4_39AutoVectorizingCopyWithAssumedAlignmentILi128EEENS4_14SM90_TMA_STOREES26_S28_S28_EEEvvEEEEvNT_6ParamsE --------------------------
	.section	.text._ZN7cutlass13device_kernelINS_4gemm6kernel13GemmUniversalIN4cute5tupleIJiiiiEEENS1_10collective13CollectiveMmaINS1_35MainloopSm100TmaUmmaWarpSpecializedILi8ELi2ELi4ENS5_IJNS4_1CILi4EEESB_NSA_ILi1EEEEEEEENS5_IJNSA_ILi128EEENSA_ILi64EEESF_EEENS_6half_tENS5_IJlSC_lEEESI_SJ_NS4_8TiledMMAINS4_8MMA_AtomIJNS4_26SM100_MMA_F16BF16_2x1SM_SSISI_SI_fLi128ELi64ELNS4_4UMMA5MajorE0ELSO_0ELNSN_7ScaleInE0ELSP_0EEEEEENS4_6LayoutINS5_IJSC_SC_SC_EEENS5_IJNSA_ILi0EEESU_SU_EEEEENS5_IJNS4_10UnderscoreESX_SX_EEEEENS4_28SM100_TMA_2SM_LOAD_MULTICASTENS4_14ComposedLayoutINS4_7SwizzleILi3ELi4ELi3EEENS4_18smem_ptr_flag_bitsILi16EEENSS_INS5_IJNSA_ILi8EEESG_EEENS5_IJSG_SC_EEEEEEEvNS4_8identityES10_S1A_vS1B_EENS_8epilogue10collective18CollectiveEpilogueINS1D_23Sm100TmaWarpSpecializedILi3ELi2ELi16ELb1ELb0EEEJNS5_IJSG_SG_SF_EEENS5_IJNSS_ISG_SC_EENSS_INS5_IJNSA_ILi16EEENSA_ILi2EEEEEENS5_IJSC_NSA_ILi32EEEEEEEEEEESI_SJ_SI_SJ_NS1D_6fusion15FusionCallbacksIS1H_NS1R_17LinearCombinationISI_fSI_fLNS_15FloatRoundStyleE2EEES1I_S1Q_JEEENS4_5SM1004TMEM4LOAD26SM100_TMEM_LOAD_32dp32b16xENS4_13SM90_TMA_LOADENS11_INS12_ILi1ELi4ELi3EEES15_NSS_INS5_IJS16_S1K_EEENS5_IJS1K_SC_EEEEEEENS4_39AutoVectorizingCopyWithAssumedAlignmentILi128EEENS4_14SM90_TMA_STOREES26_S28_S28_EEEvvEEEEvNT_6ParamsE,"ax",@progbits
	.align	128
.text._ZN7cutlass13device_kernelINS_4gemm6kernel13GemmUniversalIN4cute5tupleIJiiiiEEENS1_10collective13CollectiveMmaINS1_35MainloopSm100TmaUmmaWarpSpecializedILi8ELi2ELi4ENS5_IJNS4_1CILi4EEESB_NSA_ILi1EEEEEEEENS5_IJNSA_ILi128EEENSA_ILi64EEESF_EEENS_6half_tENS5_IJlSC_lEEESI_SJ_NS4_8TiledMMAINS4_8MMA_AtomIJNS4_26SM100_MMA_F16BF16_2x1SM_SSISI_SI_fLi128ELi64ELNS4_4UMMA5MajorE0ELSO_0ELNSN_7ScaleInE0ELSP_0EEEEEENS4_6LayoutINS5_IJSC_SC_SC_EEENS5_IJNSA_ILi0EEESU_SU_EEEEENS5_IJNS4_10UnderscoreESX_SX_EEEEENS4_28SM100_TMA_2SM_LOAD_MULTICASTENS4_14ComposedLayoutINS4_7SwizzleILi3ELi4ELi3EEENS4_18smem_ptr_flag_bitsILi16EEENSS_INS5_IJNSA_ILi8EEESG_EEENS5_IJSG_SC_EEEEEEEvNS4_8identityES10_S1A_vS1B_EENS_8epilogue10collective18CollectiveEpilogueINS1D_23Sm100TmaWarpSpecializedILi3ELi2ELi16ELb1ELb0EEEJNS5_IJSG_SG_SF_EEENS5_IJNSS_ISG_SC_EENSS_INS5_IJNSA_ILi16EEENSA_ILi2EEEEEENS5_IJSC_NSA_ILi32EEEEEEEEEEESI_SJ_SI_SJ_NS1D_6fusion15FusionCallbacksIS1H_NS1R_17LinearCombinationISI_fSI_fLNS_15FloatRoundStyleE2EEES1I_S1Q_JEEENS4_5SM1004TMEM4LOAD26SM100_TMEM_LOAD_32dp32b16xENS4_13SM90_TMA_LOADENS11_INS12_ILi1ELi4ELi3EEES15_NSS_INS5_IJS16_S1K_EEENS5_IJS1K_SC_EEEEEEENS4_39AutoVectorizingCopyWithAssumedAlignmentILi128EEENS4_14SM90_TMA_STOREES26_S28_S28_EEEvvEEEEvNT_6ParamsE:
        .type           _ZN7cutlass13device_kernelINS_4gemm6kernel13GemmUniversalIN4cute5tupleIJiiiiEEENS1_10collective13CollectiveMmaINS1_35MainloopSm100TmaUmmaWarpSpecializedILi8ELi2ELi4ENS5_IJNS4_1CILi4EEESB_NSA_ILi1EEEEEEEENS5_IJNSA_ILi128EEENSA_ILi64EEESF_EEENS_6half_tENS5_IJlSC_lEEESI_SJ_NS4_8TiledMMAINS4_8MMA_AtomIJNS4_26SM100_MMA_F16BF16_2x1SM_SSISI_SI_fLi128ELi64ELNS4_4UMMA5MajorE0ELSO_0ELNSN_7ScaleInE0ELSP_0EEEEEENS4_6LayoutINS5_IJSC_SC_SC_EEENS5_IJNSA_ILi0EEESU_SU_EEEEENS5_IJNS4_10UnderscoreESX_SX_EEEEENS4_28SM100_TMA_2SM_LOAD_MULTICASTENS4_14ComposedLayoutINS4_7SwizzleILi3ELi4ELi3EEENS4_18smem_ptr_flag_bitsILi16EEENSS_INS5_IJNSA_ILi8EEESG_EEENS5_IJSG_SC_EEEEEEEvNS4_8identityES10_S1A_vS1B_EENS_8epilogue10collective18CollectiveEpilogueINS1D_23Sm100TmaWarpSpecializedILi3ELi2ELi16ELb1ELb0EEEJNS5_IJSG_SG_SF_EEENS5_IJNSS_ISG_SC_EENSS_INS5_IJNSA_ILi16EEENSA_ILi2EEEEEENS5_IJSC_NSA_ILi32EEEEEEEEEEESI_SJ_SI_SJ_NS1D_6fusion15FusionCallbacksIS1H_NS1R_17LinearCombinationISI_fSI_fLNS_15FloatRoundStyleE2EEES1I_S1Q_JEEENS4_5SM1004TMEM4LOAD26SM100_TMEM_LOAD_32dp32b16xENS4_13SM90_TMA_LOADENS11_INS12_ILi1ELi4ELi3EEES15_NSS_INS5_IJS16_S1K_EEENS5_IJS1K_SC_EEEEEEENS4_39AutoVectorizingCopyWithAssumedAlignmentILi128EEENS4_14SM90_TMA_STOREES26_S28_S28_EEEvvEEEEvNT_6ParamsE,@function
        .size           _ZN7cutlass13device_kernelINS_4gemm6kernel13GemmUniversalIN4cute5tupleIJiiiiEEENS1_10collective13CollectiveMmaINS1_35MainloopSm100TmaUmmaWarpSpecializedILi8ELi2ELi4ENS5_IJNS4_1CILi4EEESB_NSA_ILi1EEEEEEEENS5_IJNSA_ILi128EEENSA_ILi64EEESF_EEENS_6half_tENS5_IJlSC_lEEESI_SJ_NS4_8TiledMMAINS4_8MMA_AtomIJNS4_26SM100_MMA_F16BF16_2x1SM_SSISI_SI_fLi128ELi64ELNS4_4UMMA5MajorE0ELSO_0ELNSN_7ScaleInE0ELSP_0EEEEEENS4_6LayoutINS5_IJSC_SC_SC_EEENS5_IJNSA_ILi0EEESU_SU_EEEEENS5_IJNS4_10UnderscoreESX_SX_EEEEENS4_28SM100_TMA_2SM_LOAD_MULTICASTENS4_14ComposedLayoutINS4_7SwizzleILi3ELi4ELi3EEENS4_18smem_ptr_flag_bitsILi16EEENSS_INS5_IJNSA_ILi8EEESG_EEENS5_IJSG_SC_EEEEEEEvNS4_8identityES10_S1A_vS1B_EENS_8epilogue10collective18CollectiveEpilogueINS1D_23Sm100TmaWarpSpecializedILi3ELi2ELi16ELb1ELb0EEEJNS5_IJSG_SG_SF_EEENS5_IJNSS_ISG_SC_EENSS_INS5_IJNSA_ILi16EEENSA_ILi2EEEEEENS5_IJSC_NSA_ILi32EEEEEEEEEEESI_SJ_SI_SJ_NS1D_6fusion15FusionCallbacksIS1H_NS1R_17LinearCombinationISI_fSI_fLNS_15FloatRoundStyleE2EEES1I_S1Q_JEEENS4_5SM1004TMEM4LOAD26SM100_TMEM_LOAD_32dp32b16xENS4_13SM90_TMA_LOADENS11_INS12_ILi1ELi4ELi3EEES15_NSS_INS5_IJS16_S1K_EEENS5_IJS1K_SC_EEEEEEENS4_39AutoVectorizingCopyWithAssumedAlignmentILi128EEENS4_14SM90_TMA_STOREES26_S28_S28_EEEvvEEEEvNT_6ParamsE,(.L_x_191 - _ZN7cutlass13device_kernelINS_4gemm6kernel13GemmUniversalIN4cute5tupleIJiiiiEEENS1_10collective13CollectiveMmaINS1_35MainloopSm100TmaUmmaWarpSpecializedILi8ELi2ELi4ENS5_IJNS4_1CILi4EEESB_NSA_ILi1EEEEEEEENS5_IJNSA_ILi128EEENSA_ILi64EEESF_EEENS_6half_tENS5_IJlSC_lEEESI_SJ_NS4_8TiledMMAINS4_8MMA_AtomIJNS4_26SM100_MMA_F16BF16_2x1SM_SSISI_SI_fLi128ELi64ELNS4_4UMMA5MajorE0ELSO_0ELNSN_7ScaleInE0ELSP_0EEEEEENS4_6LayoutINS5_IJSC_SC_SC_EEENS5_IJNSA_ILi0EEESU_SU_EEEEENS5_IJNS4_10UnderscoreESX_SX_EEEEENS4_28SM100_TMA_2SM_LOAD_MULTICASTENS4_14ComposedLayoutINS4_7SwizzleILi3ELi4ELi3EEENS4_18smem_ptr_flag_bitsILi16EEENSS_INS5_IJNSA_ILi8EEESG_EEENS5_IJSG_SC_EEEEEEEvNS4_8identityES10_S1A_vS1B_EENS_8epilogue10collective18CollectiveEpilogueINS1D_23Sm100TmaWarpSpecializedILi3ELi2ELi16ELb1ELb0EEEJNS5_IJSG_SG_SF_EEENS5_IJNSS_ISG_SC_EENSS_INS5_IJNSA_ILi16EEENSA_ILi2EEEEEENS5_IJSC_NSA_ILi32EEEEEEEEEEESI_SJ_SI_SJ_NS1D_6fusion15FusionCallbacksIS1H_NS1R_17LinearCombinationISI_fSI_fLNS_15FloatRoundStyleE2EEES1I_S1Q_JEEENS4_5SM1004TMEM4LOAD26SM100_TMEM_LOAD_32dp32b16xENS4_13SM90_TMA_LOADENS11_INS12_ILi1ELi4ELi3EEES15_NSS_INS5_IJS16_S1K_EEENS5_IJS1K_SC_EEEEEEENS4_39AutoVectorizingCopyWithAssumedAlignmentILi128EEENS4_14SM90_TMA_STOREES26_S28_S28_EEEvvEEEEvNT_6ParamsE)
        .other          _ZN7cutlass13device_kernelINS_4gemm6kernel13GemmUniversalIN4cute5tupleIJiiiiEEENS1_10collective13CollectiveMmaINS1_35MainloopSm100TmaUmmaWarpSpecializedILi8ELi2ELi4ENS5_IJNS4_1CILi4EEESB_NSA_ILi1EEEEEEEENS5_IJNSA_ILi128EEENSA_ILi64EEESF_EEENS_6half_tENS5_IJlSC_lEEESI_SJ_NS4_8TiledMMAINS4_8MMA_AtomIJNS4_26SM100_MMA_F16BF16_2x1SM_SSISI_SI_fLi128ELi64ELNS4_4UMMA5MajorE0ELSO_0ELNSN_7ScaleInE0ELSP_0EEEEEENS4_6LayoutINS5_IJSC_SC_SC_EEENS5_IJNSA_ILi0EEESU_SU_EEEEENS5_IJNS4_10UnderscoreESX_SX_EEEEENS4_28SM100_TMA_2SM_LOAD_MULTICASTENS4_14ComposedLayoutINS4_7SwizzleILi3ELi4ELi3EEENS4_18smem_ptr_flag_bitsILi16EEENSS_INS5_IJNSA_ILi8EEESG_EEENS5_IJSG_SC_EEEEEEEvNS4_8identityES10_S1A_vS1B_EENS_8epilogue10collective18CollectiveEpilogueINS1D_23Sm100TmaWarpSpecializedILi3ELi2ELi16ELb1ELb0EEEJNS5_IJSG_SG_SF_EEENS5_IJNSS_ISG_SC_EENSS_INS5_IJNSA_ILi16EEENSA_ILi2EEEEEENS5_IJSC_NSA_ILi32EEEEEEEEEEESI_SJ_SI_SJ_NS1D_6fusion15FusionCallbacksIS1H_NS1R_17LinearCombinationISI_fSI_fLNS_15FloatRoundStyleE2EEES1I_S1Q_JEEENS4_5SM1004TMEM4LOAD26SM100_TMEM_LOAD_32dp32b16xENS4_13SM90_TMA_LOADENS11_INS12_ILi1ELi4ELi3EEES15_NSS_INS5_IJS16_S1K_EEENS5_IJS1K_SC_EEEEEEENS4_39AutoVectorizingCopyWithAssumedAlignmentILi128EEENS4_14SM90_TMA_STOREES26_S28_S28_EEEvvEEEEvNT_6ParamsE,@"STO_CUDA_ENTRY STV_DEFAULT"
_ZN7cutlass13device_kernelINS_4gemm6kernel13GemmUniversalIN4cute5tupleIJiiiiEEENS1_10collective13CollectiveMmaINS1_35MainloopSm100TmaUmmaWarpSpecializedILi8ELi2ELi4ENS5_IJNS4_1CILi4EEESB_NSA_ILi1EEEEEEEENS5_IJNSA_ILi128EEENSA_ILi64EEESF_EEENS_6half_tENS5_IJlSC_lEEESI_SJ_NS4_8TiledMMAINS4_8MMA_AtomIJNS4_26SM100_MMA_F16BF16_2x1SM_SSISI_SI_fLi128ELi64ELNS4_4UMMA5MajorE0ELSO_0ELNSN_7ScaleInE0ELSP_0EEEEEENS4_6LayoutINS5_IJSC_SC_SC_EEENS5_IJNSA_ILi0EEESU_SU_EEEEENS5_IJNS4_10UnderscoreESX_SX_EEEEENS4_28SM100_TMA_2SM_LOAD_MULTICASTENS4_14ComposedLayoutINS4_7SwizzleILi3ELi4ELi3EEENS4_18smem_ptr_flag_bitsILi16EEENSS_INS5_IJNSA_ILi8EEESG_EEENS5_IJSG_SC_EEEEEEEvNS4_8identityES10_S1A_vS1B_EENS_8epilogue10collective18CollectiveEpilogueINS1D_23Sm100TmaWarpSpecializedILi3ELi2ELi16ELb1ELb0EEEJNS5_IJSG_SG_SF_EEENS5_IJNSS_ISG_SC_EENSS_INS5_IJNSA_ILi16EEENSA_ILi2EEEEEENS5_IJSC_NSA_ILi32EEEEEEEEEEESI_SJ_SI_SJ_NS1D_6fusion15FusionCallbacksIS1H_NS1R_17LinearCombinationISI_fSI_fLNS_15FloatRoundStyleE2EEES1I_S1Q_JEEENS4_5SM1004TMEM4LOAD26SM100_TMEM_LOAD_32dp32b16xENS4_13SM90_TMA_LOADENS11_INS12_ILi1ELi4ELi3EEES15_NSS_INS5_IJS16_S1K_EEENS5_IJS1K_SC_EEEEEEENS4_39AutoVectorizingCopyWithAssumedAlignmentILi128EEENS4_14SM90_TMA_STOREES26_S28_S28_EEEvvEEEEvNT_6ParamsE:
[----:B------:R-:W1:Y:S01]  /*0000*/  LDC R1, c[0x0][0x37c] ;  /* 0x0000df00ff017b82 */ /* 0x000e620000000800 */
[----:B------:R-:W2:Y:S01]  /*0010*/  S2R R67, SR_TID.X ;  /* 0x0000000000437919 */ /* 0x000ea20000002100 */
[----:B------:R-:W3:Y:S06]  /*0020*/  LDCU.64 UR8, c[0x0][0x890] ;  /* 0x00011200ff0877ac */ /* 0x000eec0008000a00 */
[----:B------:R-:W4:Y:S01]  /*0030*/  S2UR UR55, SR_CgaCtaId ;  /* 0x00000000003779c3 */ /* 0x000f220000008800 */
[----:B------:R-:W-:Y:S02]  /*0040*/  PRMT R54, RZ, 0x7610, R54 ;  /* 0x00007610ff367816 */ /* 0x000fe40000000036 */
[----:B------:R-:W-:-:S02]  /*0050*/  ELECT P0, URZ, PT ;  /* 0x0000000000ff782f */ /* 0x000fc40003800000 */
[----:B---3--:R-:W-:-:S04]  /*0060*/  ISETP.NE.U32.AND P1, PT, RZ, UR8, PT ;  /* 0x00000008ff007c0c */ /* 0x008fc8000bf25070 */
[----:B------:R-:W-:Y:S01]  /*0070*/  ISETP.NE.AND.EX P2, PT, RZ, UR9, PT, P1 ;  /* 0x00000009ff007c0c */ /* 0x000fe2000bf45310 */
[----:B----4-:R-:W-:Y:S02]  /*0080*/  ULOP3.LUT UR68, UR55, 0x1, URZ, 0xc0, !UPT ;  /* 0x0000000137447892 */ /* 0x010fe4000f8ec0ff */
[----:B------:R-:W-:Y:S01]  /*0090*/  ULOP3.LUT UR69, UR55, 0x1, URZ, 0x3c, !UPT ;  /* 0x0000000137457892 */ /* 0x000fe2000f8e3cff */
[----:B--2---:R-:W-:-:S05]  /*00a0*/  SHF.R.U32.HI R55, RZ, 0x5, R67 ;  /* 0x00000005ff377819 */ /* 0x004fca0000011643 */
[----:B------:R-:W2:Y:S02]  /*00b0*/  SHFL.IDX PT, R0, R55, RZ, 0x1f ;  /* 0x00001fff37007589 */ /* 0x000ea400000e0000 */
[----:B--2---:R-:W-:Y:S02]  /*00c0*/  R2UR UR22, R0 ;  /* 0x00000000001672ca */ /* 0x004fe400000e0000 */
[----:B-1----:R-:W-:Y:S05]  /*00d0*/  @P2 BRA `(.L_x_0) ;  /* 0x0000000000302947 */ /* 0x002fea0003800000 */
[----:B------:R-:W1:Y:S02]  /*00e0*/  LDCU.64 UR4, c[0x0][0x888] ;  /* 0x00011100ff0477ac */ /* 0x000e640008000a00 */
[----:B-1----:R-:W-:-:S04]  /*00f0*/  UISETP.NE.U32.AND UP0, UPT, UR4, URZ, UPT ;  /* 0x000000ff0400728c */ /* 0x002fc8000bf05070 */
[----:B------:R-:W-:-:S09]  /*0100*/  UISETP.NE.AND.EX UP0, UPT, UR5, URZ, UPT, UP0 ;  /* 0x000000ff0500728c */ /* 0x000fd2000bf05300 */
[----:B------:R-:W-:Y:S05]  /*0110*/  BRA.U !UP0, `(.L_x_1) ;  /* 0x0000000108147547 */ /* 0x000fea000b800000 */
[----:B------:R-:W1:Y:S01]  /*0120*/  LDC.64 R2, c[0x0][0x888] ;  /* 0x00022200ff027b82 */ /* 0x000e620000000a00 */
[----:B------:R-:W1:Y:S02]  /*0130*/  LDCU.64 UR4, c[0x0][0x358] ;  /* 0x00006b00ff0477ac */ /* 0x000e640008000a00 */
[----:B-1----:R1:W5:Y:S01]  /*0140*/  LDG.E R27, desc[UR4][R2.64] ;  /* 0x00000004021b7981 */ /* 0x002362000c1e1900 */
[----:B------:R-:W-:Y:S01]  /*0150*/  HFMA2 R54, -RZ, RZ, 0, 5.9604644775390625e-08 ;  /* 0x00000001ff367431 */ /* 0x000fe200000001ff */
[----:B------:R-:W-:Y:S05]  /*0160*/  BRA `(.L_x_0) ;  /* 0x00000000000c7947 */ /* 0x000fea0003800000 */
.L_x_1:
[----:B------:R-:W1:Y:S01]  /*0170*/  LDCU UR4, c[0x0][0x880] ;  /* 0x00011000ff0477ac */ /* 0x000e620008000800 */
[----:B------:R-:W-:Y:S01]  /*0180*/  HFMA2 R54, -RZ, RZ, 0, 5.9604644775390625e-08 ;  /* 0x00000001ff367431 */ /* 0x000fe200000001ff */
[----:B-1----:R-:W-:-:S07]  /*0190*/  MOV R27, UR4 ;  /* 0x00000004001b7c02 */ /* 0x002fce0008000f00 */
.L_x_0:
[----:B------:R-:W2:Y:S02]  /*01a0*/  LDCU.64 UR4, c[0x0][0x8b0] ;  /* 0x00011600ff0477ac */ /* 0x000ea40008000a00 */
[----:B--2---:R-:W-:-:S04]  /*01b0*/  UISETP.NE.U32.AND UP0, UPT, UR4, URZ, UPT ;  /* 0x000000ff0400728c */ /* 0x004fc8000bf05070 */
[----:B------:R-:W-:-:S09]  /*01c0*/  UISETP.NE.AND.EX UP0, UPT, UR5, URZ, UPT, UP0 ;  /* 0x000000ff0500728c */ /* 0x000fd2000bf05300 */
[----:B------:R-:W-:Y:S05]  /*01d0*/  BRA.U UP0, `(.L_x_2) ;  /* 0x0000000100287547 */ /* 0x000fea000b800000 */
[----:B------:R-:W2:Y:S02]  /*01e0*/  LDCU.64 UR4, c[0x0][0x8a8] ;  /* 0x00011500ff0477ac */ /* 0x000ea40008000a00 */
[----:B--2---:R-:W-:-:S04]  /*01f0*/  UISETP.NE.U32.AND UP0, UPT, UR4, URZ, UPT ;  /* 0x000000ff0400728c */ /* 0x004fc8000bf05070 */
[----:B------:R-:W-:-:S09]  /*0200*/  UISETP.NE.AND.EX UP0, UPT, UR5, URZ, UPT, UP0 ;  /* 0x000000ff0500728c */ /* 0x000fd2000bf05300 */
[----:B------:R-:W-:Y:S05]  /*0210*/  BRA.U !UP0, `(.L_x_3) ;  /* 0x0000000108107547 */ /* 0x000fea000b800000 */
[----:B------:R-:W2:Y:S01]  /*0220*/  LDC.64 R24, c[0x0][0x8a8] ;  /* 0x00022a00ff187b82 */ /* 0x000ea20000000a00 */
[----:B------:R-:W2:Y:S02]  /*0230*/  LDCU.64 UR4, c[0x0][0x358] ;  /* 0x00006b00ff0477ac */ /* 0x000ea40008000a00 */
[----:B--2---:R2:W5:Y:S01]  /*0240*/  LDG.E R24, desc[UR4][R24.64] ;  /* 0x0000000418187981 */ /* 0x004562000c1e1900 */
[----:B------:R-:W-:Y:S05]  /*0250*/  BRA `(.L_x_2) ;  /* 0x0000000000087947 */ /* 0x000fea0003800000 */
.L_x_3:
[----:B------:R-:W2:Y:S02]  /*0260*/  LDCU UR4, c[0x0][0x8a0] ;  /* 0x00011400ff0477ac */ /* 0x000ea40008000800 */
[----:B--2---:R-:W-:Y:S02]  /*0270*/  MOV R24, UR4 ;  /* 0x0000000400187c02 */ /* 0x004fe40008000f00 */
.L_x_2:
[----:B------:R-:W-:Y:S01]  /*0280*/  IMAD.U32 R0, RZ, RZ, UR22 ;  /* 0x00000016ff007e24 */ /* 0x000fe2000f8e00ff */
[----:B------:R-:W-:Y:S04]  /*0290*/  BSSY.RECONVERGENT B0, `(.L_x_4) ;  /* 0x000000c000007945 */ /* 0x000fe80003800200 */
[C---:B------:R-:W-:Y:S02]  /*02a0*/  ISETP.NE.OR P3, PT, R0.reuse, 0x1, !P0 ;  /* 0x000000010000780c */ /* 0x040fe40004765670 */
[----:B------:R-:W-:-:S11]  /*02b0*/  ISETP.NE.OR P2, PT, R0, 0x3, !P0 ;  /* 0x000000030000780c */ /* 0x000fd60004745670 */
[----:B------:R-:W-:Y:S05]  /*02c0*/  @P3 BRA `(.L_x_5) ;  /* 0x0000000000203947 */ /* 0x000fea0003800000 */
[----:B------:R-:W3:Y:S02]  /*02d0*/  LDCU.64 UR4, c[0x0][0x348] ;  /* 0x00006900ff0477ac */ /* 0x000ee40008000a00 */
[----:B---3--:R-:W-:Y:S02]  /*02e0*/  UIADD3 UR6, UP1, UPT, UR4, 0x80, URZ ;  /* 0x0000008004067890 */ /* 0x008fe4000ff3e0ff */
[----:B------:R-:W-:Y:S02]  /*02f0*/  UIADD3 UR4, UP0, UPT, UR4, 0x180, URZ ;  /* 0x0000018004047890 */ /* 0x000fe4000ff1e0ff */
[----:B------:R-:W-:Y:S02]  /*0300*/  UIADD3.X UR7, UPT, UPT, URZ, UR5, URZ, UP1, !UPT ;  /* 0x00000005ff077290 */ /* 0x000fe40008ffe4ff */
[----:B------:R-:W-:-:S07]  /*0310*/  UIADD3.X UR5, UPT, UPT, URZ, UR5, URZ, UP0, !UPT ;  /* 0x00000005ff057290 */ /* 0x000fce00087fe4ff */
[----:B------:R3:W-:Y:S02]  /*0320*/  UTMACCTL.PF [UR6] ;  /* 0x00000000060079b9 */ /* 0x0007e40008040000 */
[----:B------:R3:W-:Y:S02]  /*0330*/  UTMACCTL.PF [UR4] ;  /* 0x00000000040079b9 */ /* 0x0007e40008040000 */
[----:B---3--:R-:W-:Y:S01]  /*0340*/  NOP ;  /* 0x0000000000007918 */ /* 0x008fe20000000000 */
.L_x_5:
[----:B------:R-:W-:Y:S05]  /*0350*/  BSYNC.RECONVERGENT B0 ;  /* 0x0000000000007941 */ /* 0x000fea0003800200 */
.L_x_4:
[----:B------:R-:W-:Y:S04]  /*0360*/  BSSY.RECONVERGENT B0, `(.L_x_6) ;  /* 0x000000a000007945 */ /* 0x000fe80003800200 */
        /* <DEDUP_REMOVED lines=9> */
.L_x_7:
[----:B------:R-:W-:Y:S05]  /*0400*/  BSYNC.RECONVERGENT B0 ;  /* 0x0000000000007941 */ /* 0x000fea0003800200 */
.L_x_6:
[----:B------:R-:W3:Y:S01]  /*0410*/  LDCU.64 UR4, c[0x0][0x888] ;  /* 0x00011100ff0477ac */ /* 0x000ee20008000a00 */
[----:B------:R-:W-:Y:S01]  /*0420*/  ISETP.NE.AND.EX P1, PT, RZ, UR9, PT, P1 ;  /* 0x00000009ff007c0c */ /* 0x000fe2000bf25310 */
[----:B------:R-:W-:Y:S01]  /*0430*/  UPLOP3.LUT UP3, UPT, UPT, UPT, UPT, 0x80, 0x8 ;  /* 0x000000000008789c */ /* 0x000fe20003f6f070 */
[----:B---3--:R-:W-:-:S04]  /*0440*/  ISETP.NE.U32.AND P2, PT, RZ, UR4, PT ;  /* 0x00000004ff007c0c */ /* 0x008fc8000bf45070 */
[----:B------:R-:W-:-:S13]  /*0450*/  ISETP.NE.AND.EX P2, PT, RZ, UR5, PT, P2 ;  /* 0x00000005ff007c0c */ /* 0x000fda000bf45320 */
[----:B------:R-:W-:Y:S05]  /*0460*/  @P2 BRA P1, `(.L_x_8) ;  /* 0x0000000000282947 */ /* 0x000fea0000800000 */
[----:B------:R-:W-:Y:S01]  /*0470*/  UISETP.NE.U32.AND UP0, UPT, UR8, URZ, UPT ;  /* 0x000000ff0800728c */ /* 0x000fe2000bf05070 */
[----:B-----5:R-:W-:Y:S01]  /*0480*/  FSETP.NEU.AND P1, PT, R27, RZ, PT ;  /* 0x000000ff1b00720b */ /* 0x020fe20003f2d000 */
[----:B------:R-:W-:Y:S02]  /*0490*/  UISETP.NE.U32.AND UP2, UPT, UR4, URZ, UPT ;  /* 0x000000ff0400728c */ /* 0x000fe4000bf45070 */
[----:B------:R-:W-:Y:S02]  /*04a0*/  UISETP.NE.AND.EX UP1, UPT, UR9, URZ, UPT, UP0 ;  /* 0x000000ff0900728c */ /* 0x000fe4000bf25300 */
[----:B------:R-:W-:-:S04]  /*04b0*/  UISETP.NE.AND.EX UP0, UPT, UR5, URZ, UPT, UP2 ;  /* 0x000000ff0500728c */ /* 0x000fc8000bf05320 */
[----:B------:R-:W-:-:S04]  /*04c0*/  USEL UR4, URZ, 0xffffffff, UP0 ;  /* 0xffffffffff047887 */ /* 0x000fc80008000000 */
[----:B------:R-:W-:Y:S01]  /*04d0*/  VOTEU.ANY UP0, P1 ;  /* 0x0000000000ff7886 */ /* 0x000fe20000800100 */
[----:B------:R-:W-:-:S04]  /*04e0*/  @!UP1 USEL UR4, URZ, 0xffffffff, UP0 ;  /* 0xffffffffff049887 */ /* 0x000fc80008000000 */
[----:B------:R-:W-:-:S04]  /*04f0*/  ULOP3.LUT UR4, UR4, 0x1, URZ, 0xc0, !UPT ;  /* 0x0000000104047892 */ /* 0x000fc8000f8ec0ff */
[----:B------:R-:W-:-:S11]  /*0500*/  UISETP.NE.U32.AND UP3, UPT, UR4, 0x1, UPT ;  /* 0x000000010400788c */ /* 0x000fd6000bf65070 */
.L_x_8:
[----:B------:R-:W3:Y:S01]  /*0510*/  SHFL.IDX PT, R0, R55, RZ, 0x1f ;  /* 0x00001fff37007589 */ /* 0x000ee200000e0000 */
[----:B------:R-:W-:-:S04]  /*0520*/  UISETP.NE.AND UP0, UPT, UR22, 0x2, UPT ;  /* 0x000000021600788c */ /* 0x000fc8000bf05270 */
[----:B------:R-:W-:Y:S02]  /*0530*/  UISETP.EQ.AND UP1, UPT, UR68, URZ, !UP0 ;  /* 0x000000ff4400728c */ /* 0x000fe4000c722270 */
[----:B------:R-:W-:-:S04]  /*0540*/  USEL UR41, URZ, 0x1, UP0 ;  /* 0x00000001ff297887 */ /* 0x000fc80008000000 */
[----:B------:R-:W-:Y:S02]  /*0550*/  PLOP3.LUT P4, PT, P0, PT, UP1, 0x80, 0x8 ;  /* 0x000000000008781c */ /* 0x000fe4000078f018 */
[----:B---3--:R-:W-:-:S13]  /*0560*/  ISETP.NE.AND P1, PT, R0, RZ, PT ;  /* 0x000000ff0000720c */ /* 0x008fda0003f25270 */
[----:B------:R-:W-:Y:S05]  /*0570*/  @P1 BRA `(.L_x_9) ;  /* 0x0000000000741947 */ /* 0x000fea0003800000 */
[----:B------:R-:W-:Y:S01]  /*0580*/  UMOV UR4, 0x400 ;  /* 0x0000040000047882 */ /* 0x000fe20000000000 */
[----:B------:R-:W-:Y:S01]  /*0590*/  UMOV UR8, 0x1 ;  /* 0x0000000100087882 */ /* 0x000fe20000000000 */
[----:B------:R-:W-:Y:S01]  /*05a0*/  UMOV UR6, 0x5 ;  /* 0x0000000500067882 */ /* 0x000fe20000000000 */
[----:B------:R-:W-:Y:S02]  /*05b0*/  ULEA UR4, UR55, UR4, 0x18 ;  /* 0x0000000437047291 */ /* 0x000fe4000f8ec0ff */
[----:B------:R-:W-:-:S04]  /*05c0*/  UIADD3 UR8, UPT, UPT, -UR8, 0x100000, URZ ;  /* 0x0010000008087890 */ /* 0x000fc8000fffe1ff */
[----:B------:R-:W-:Y:S02]  /*05d0*/  USHF.L.U32 UR9, UR8, 0xb, URZ ;  /* 0x0000000b08097899 */ /* 0x000fe400080006ff */
[----:B------:R-:W-:Y:S02]  /*05e0*/  USHF.L.U32 UR8, UR8, 0x1, URZ ;  /* 0x0000000108087899 */ /* 0x000fe400080006ff */
[----:B------:R-:W-:-:S04]  /*05f0*/  UIADD3 UR6, UPT, UPT, -UR6, 0x100000, URZ ;  /* 0x0010000006067890 */ /* 0x000fc8000fffe1ff */
[----:B------:R-:W-:Y:S02]  /*0600*/  USHF.L.U32 UR7, UR6, 0xb, URZ ;  /* 0x0000000b06077899 */ /* 0x000fe400080006ff */
[----:B------:R-:W-:Y:S01]  /*0610*/  USHF.L.U32 UR6, UR6, 0x1, URZ ;  /* 0x0000000106067899 */ /* 0x000fe200080006ff */
[----:B------:R-:W-:Y:S01]  /*0620*/  ELECT P1, URZ, PT ;  /* 0x0000000000ff782f */ /* 0x000fe20003820000 */
[----:B------:R-:W3:Y:S02]  /*0630*/  FENCE.VIEW.ASYNC.S ;  /* 0x00000000000073c6 */ /* 0x000ee40000000000 */
[----:B---3--:R3:W4:Y:S08]  /*0640*/  SYNCS.EXCH.64 URZ, [UR4], UR8 ;  /* 0x0000000804ff75b2 */ /* 0x0087300008000100 */
[----:B------:R3:W1:Y:S01]  /*0650*/  SYNCS.EXCH.64 URZ, [UR4+0x40], UR6 ;  /* 0x0000400604ff75b2 */ /* 0x0006620008000100 */
        /* <DEDUP_REMOVED lines=13> */
[----:B------:R3:W1:Y:S02]  /*0730*/  SYNCS.EXCH.64 URZ, [UR4+0x78], UR6 ;  /* 0x0000780604ff75b2 */ /* 0x0006640008000100 */
[----:B---3--:R-:W-:Y:S01]  /*0740*/  NOP ;  /* 0x0000000000007918 */ /* 0x008fe20000000000 */
.L_x_9:
[----:B------:R-:W3:Y:S01]  /*0750*/  SHFL.IDX PT, R0, R55, RZ, 0x1f ;  /* 0x00001fff37007589 */ /* 0x000ee200000e0000 */
[----:B------:R-:W-:Y:S01]  /*0760*/  NOP ;  /* 0x0000000000007918 */ /* 0x000fe20000000000 */
[----:B---3--:R-:W-:-:S13]  /*0770*/  ISETP.NE.AND P1, PT, R0, 0x1, PT ;  /* 0x000000010000780c */ /* 0x008fda0003f25270 */
        /* <DEDUP_REMOVED lines=13> */
[----:B---3--:R3:W1:Y:S08]  /*0850*/  SYNCS.EXCH.64 URZ, [UR4+0x80], UR8 ;  /* 0x0000800804ff75b2 */ /* 0x0086700008000100 */
[----:B------:R3:W1:Y:S01]  /*0860*/  SYNCS.EXCH.64 URZ, [UR4+0x98], UR6 ;  /* 0x0000980604ff75b2 */ /* 0x0006620008000100 */
[----:B------:R3:W1:Y:S01]  /*0870*/  SYNCS.EXCH.64 URZ, [UR4+0x88], UR8 ;  /* 0x0000880804ff75b2 */ /* 0x0006620008000100 */
[----:B------:R3:W1:Y:S01]  /*0880*/  SYNCS.EXCH.64 URZ, [UR4+0xa0], UR6 ;  /* 0x0000a00604ff75b2 */ /* 0x0006620008000100 */
[----:B------:R3:W1:Y:S01]  /*0890*/  SYNCS.EXCH.64 URZ, [UR4+0x90], UR8 ;  /* 0x0000900804ff75b2 */ /* 0x0006620008000100 */
[----:B------:R3:W1:Y:S01]  /*08a0*/  SYNCS.EXCH.64 URZ, [UR4+0xa8], UR6 ;  /* 0x0000a80604ff75b2 */ /* 0x0006620008000100 */
[----:B------:R-:W-:Y:S01]  /*08b0*/  NOP ;  /* 0x0000000000007918 */ /* 0x000fe20000000000 */
.L_x_10:
[----:B------:R-:W2:Y:S01]  /*08c0*/  SHFL.IDX PT, R0, R55, RZ, 0x1f ;  /* 0x00001fff37007589 */ /* 0x000ea200000e0000 */
[----:B------:R-:W-:Y:S01]  /*08d0*/  NOP ;  /* 0x0000000000007918 */ /* 0x000fe20000000000 */
[----:B--2---:R-:W-:-:S13]  /*08e0*/  ISETP.NE.AND P1, PT, R0, 0x3, PT ;  /* 0x000000030000780c */ /* 0x004fda0003f25270 */
[----:B------:R-:W-:Y:S05]  /*08f0*/  @P1 BRA `(.L_x_11) ;  /* 0x00000000002c1947 */ /* 0x000fea0003800000 */
[----:B---3--:R-:W-:Y:S01]  /*0900*/  UMOV UR6, 0x400 ;  /* 0x0000040000067882 */ /* 0x008fe20000000000 */
[----:B------:R-:W-:Y:S01]  /*0910*/  UMOV UR4, 0x20 ;  /* 0x0000002000047882 */ /* 0x000fe20000000000 */
[----:B------:R-:W-:Y:S02]  /*0920*/  ULEA UR6, UR55, UR6, 0x18 ;  /* 0x0000000637067291 */ /* 0x000fe4000f8ec0ff */
[----:B------:R-:W-:-:S04]  /*0930*/  UIADD3 UR4, UPT, UPT, -UR4, 0x100000, URZ ;  /* 0x0010000004047890 */ /* 0x000fc8000fffe1ff */
[----:B------:R-:W-:Y:S02]  /*0940*/  USHF.L.U32 UR5, UR4, 0xb, URZ ;  /* 0x0000000b04057899 */ /* 0x000fe400080006ff */
[----:B------:R-:W-:Y:S01]  /*0950*/  USHF.L.U32 UR4, UR4, 0x1, URZ ;  /* 0x0000000104047899 */ /* 0x000fe200080006ff */
[----:B------:R-:W-:Y:S01]  /*0960*/  ELECT P1, URZ, PT ;  /* 0x0000000000ff782f */ /* 0x000fe20003820000 */
[----:B------:R-:W2:Y:S10]  /*0970*/  FENCE.VIEW.ASYNC.S ;  /* 0x00000000000073c6 */ /* 0x000eb40000000000 */
[----:B--2---:R2:W3:Y:S01]  /*0980*/  SYNCS.EXCH.64 URZ, [UR6+0xb0], UR4 ;  /* 0x0000b00406ff75b2 */ /* 0x0044e20008000100 */
[----:B------:R2:W1:Y:S01]  /*0990*/  SYNCS.EXCH.64 URZ, [UR6+0xb8], UR4 ;  /* 0x0000b80406ff75b2 */ /* 0x0004620008000100 */
[----:B------:R-:W-:Y:S01]  /*09a0*/  NOP ;  /* 0x0000000000007918 */ /* 0x000fe20000000000 */
.L_x_11:
[----:B------:R-:W4:Y:S01]  /*09b0*/  SHFL.IDX PT, R0, R55, RZ, 0x1f ;  /* 0x00001fff37007589 */ /* 0x000f2200000e0000 */
[----:B------:R-:W-:Y:S01]  /*09c0*/  NOP ;  /* 0x0000000000007918 */ /* 0x000fe20000000000 */
[----:B----4-:R-:W-:-:S13]  /*09d0*/  ISETP.NE.AND P1, PT, R0, 0x4, PT ;  /* 0x000000040000780c */ /* 0x010fda0003f25270 */
[----:B------:R-:W-:Y:S05]  /*09e0*/  @P1 BRA `(.L_x_12) ;  /* 0x0000000000481947 */ /* 0x000fea0003800000 */
[----:B--23--:R-:W-:Y:S01]  /*09f0*/  UMOV UR4, 0xe20 ;  /* 0x00000e2000047882 */ /* 0x00cfe20000000000 */
[----:B------:R-:W-:Y:S01]  /*0a00*/  UMOV UR6, 0x400 ;  /* 0x0000040000067882 */ /* 0x000fe20000000000 */
[----:B------:R-:W-:Y:S01]  /*0a10*/  USEL UR4, UR4, 0xc20, UP3 ;  /* 0x00000c2004047887 */ /* 0x000fe20009800000 */
        /* <DEDUP_REMOVED lines=9> */
[----:B------:R-:W2:Y:S02]  /*0ab0*/  FENCE.VIEW.ASYNC.S ;  /* 0x00000000000073c6 */ /* 0x000ea40000000000 */
[----:B--2---:R4:W2:Y:S08]  /*0ac0*/  SYNCS.EXCH.64 URZ, [UR6+0xc0], UR8 ;  /* 0x0000c00806ff75b2 */ /* 0x0048b00008000100 */
[----:B------:R4:W3:Y:S01]  /*0ad0*/  SYNCS.EXCH.64 URZ, [UR6+0xd0], UR4 ;  /* 0x0000d00406ff75b2 */ /* 0x0008e20008000100 */
[----:B------:R4:W1:Y:S01]  /*0ae0*/  SYNCS.EXCH.64 URZ, [UR6+0xc8], UR8 ;  /* 0x0000c80806ff75b2 */ /* 0x0008620008000100 */
[----:B------:R4:W1:Y:S02]  /*0af0*/  SYNCS.EXCH.64 URZ, [UR6+0xd8], UR4 ;  /* 0x0000d80406ff75b2 */ /* 0x0008640008000100 */
[----:B----4-:R-:W-:Y:S01]  /*0b00*/  NOP ;  /* 0x0000000000007918 */ /* 0x010fe20000000000 */
.L_x_12:
[----:B------:R-:W4:Y:S01]  /*0b10*/  SHFL.IDX PT, R0, R55, RZ, 0x1f ;  /* 0x00001fff37007589 */ /* 0x000f2200000e0000 */
[----:B------:R-:W-:Y:S01]  /*0b20*/  NOP ;  /* 0x0000000000007918 */ /* 0x000fe20000000000 */
[----:B----4-:R-:W-:-:S13]  /*0b30*/  ISETP.NE.AND P1, PT, R0, 0x5, PT ;  /* 0x000000050000780c */ /* 0x010fda0003f25270 */
[----:B------:R-:W-:Y:S05]  /*0b40*/  @P1 BRA `(.L_x_13) ;  /* 0x0000000000541947 */ /* 0x000fea0003800000 */
[----:B--23--:R-:W-:Y:S01]  /*0b50*/  UMOV UR4, 0x400 ;  /* 0x0000040000047882 */ /* 0x00cfe20000000000 */
        /* <DEDUP_REMOVED lines=14> */
[----:B------:R4:W1:Y:S01]  /*0c40*/  SYNCS.EXCH.64 URZ, [UR4+0x108], UR8 ;  /* 0x0001080804ff75b2 */ /* 0x0008620008000100 */
[----:B------:R4:W1:Y:S01]  /*0c50*/  SYNCS.EXCH.64 URZ, [UR4+0xf0], UR6 ;  /* 0x0000f00604ff75b2 */ /* 0x0008620008000100 */
[----:B------:R4:W1:Y:S01]  /*0c60*/  SYNCS.EXCH.64 URZ, [UR4+0x110], UR8 ;  /* 0x0001100804ff75b2 */ /* 0x0008620008000100 */
[----:B------:R4:W1:Y:S01]  /*0c70*/  SYNCS.EXCH.64 URZ, [UR4+0xf8], UR6 ;  /* 0x0000f80604ff75b2 */ /* 0x0008620008000100 */
[----:B------:R4:W1:Y:S02]  /*0c80*/  SYNCS.EXCH.64 URZ, [UR4+0x118], UR8 ;  /* 0x0001180804ff75b2 */ /* 0x0008640008000100 */
[----:B----4-:R-:W-:Y:S01]  /*0c90*/  NOP ;  /* 0x0000000000007918 */ /* 0x010fe20000000000 */
.L_x_13:
[----:B------:R-:W4:Y:S01]  /*0ca0*/  SHFL.IDX PT, R0, R55, RZ, 0x1f ;  /* 0x00001fff37007589 */ /* 0x000f2200000e0000 */
[----:B------:R-:W-:Y:S01]  /*0cb0*/  ISETP.NE.OR P0, PT, RZ, UR22, !P0 ;  /* 0x00000016ff007c0c */ /* 0x000fe2000c705670 */
[----:B------:R-:W-:Y:S01]  /*0cc0*/  NOP ;  /* 0x0000000000007918 */ /* 0x000fe20000000000 */
[----:B----4-:R-:W-:-:S13]  /*0cd0*/  ISETP.NE.AND P1, PT, R0, 0x3, PT ;  /* 0x000000030000780c */ /* 0x010fda0003f25270 */
[----:B------:R-:W-:Y:S05]  /*0ce0*/  @P1 BRA `(.L_x_14) ;  /* 0x0000000000341947 */ /* 0x000fea0003800000 */
[----:B--23--:R-:W-:Y:S01]  /*0cf0*/  UMOV UR4, 0x400 ;  /* 0x0000040000047882 */ /* 0x00cfe20000000000 */
[----:B------:R-:W-:Y:S01]  /*0d00*/  UMOV UR6, 0x20 ;  /* 0x0000002000067882 */ /* 0x000fe20000000000 */
[----:B------:R-:W-:Y:S02]  /*0d10*/  ULEA UR4, UR55, UR4, 0x18 ;  /* 0x0000000437047291 */ /* 0x000fe4000f8ec0ff */
[----:B------:R-:W-:-:S04]  /*0d20*/  UIADD3 UR6, UPT, UPT, -UR6, 0x100000, URZ ;  /* 0x0010000006067890 */ /* 0x000fc8000fffe1ff */
[----:B------:R-:W-:Y:S02]  /*0d30*/  USHF.L.U32 UR7, UR6, 0xb, URZ ;  /* 0x0000000b06077899 */ /* 0x000fe400080006ff */
[----:B------:R-:W-:Y:S01]  /*0d40*/  USHF.L.U32 UR6, UR6, 0x1, URZ ;  /* 0x0000000106067899 */ /* 0x000fe200080006ff */
[----:B------:R-:W-:Y:S01]  /*0d50*/  ELECT P1, URZ, PT ;  /* 0x0000000000ff782f */ /* 0x000fe20003820000 */
[----:B------:R-:W2:Y:S10]  /*0d60*/  FENCE.VIEW.ASYNC.S ;  /* 0x00000000000073c6 */ /* 0x000eb40000000000 */
[----:B--2---:R4:W2:Y:S01]  /*0d70*/  SYNCS.EXCH.64 URZ, [UR4+0x120], UR6 ;  /* 0x0001200604ff75b2 */ /* 0x0048a20008000100 */
[----:B------:R4:W3:Y:S01]  /*0d80*/  SYNCS.EXCH.64 URZ, [UR4+0x130], UR6 ;  /* 0x0001300604ff75b2 */ /* 0x0008e20008000100 */
[----:B------:R4:W1:Y:S01]  /*0d90*/  SYNCS.EXCH.64 URZ, [UR4+0x128], UR6 ;  /* 0x0001280604ff75b2 */ /* 0x0008620008000100 */
[----:B------:R4:W1:Y:S02]  /*0da0*/  SYNCS.EXCH.64 URZ, [UR4+0x138], UR6 ;  /* 0x0001380604ff75b2 */ /* 0x0008640008000100 */
[----:B----4-:R-:W-:Y:S01]  /*0db0*/  NOP ;  /* 0x0000000000007918 */ /* 0x010fe20000000000 */
.L_x_14:
[----:B------:R-:W-:Y:S01]  /*0dc0*/  VOTEU.ALL UP0, P0 ;  /* 0x0000000000ff7886 */ /* 0x000fe20000000000 */
[----:B--23--:R-:W-:Y:S01]  /*0dd0*/  UMOV UR4, 0x20 ;  /* 0x0000002000047882 */ /* 0x00cfe20000000000 */
[----:B------:R-:W2:Y:S01]  /*0de0*/  LDCU UR28, c[0x0][0x36c] ;  /* 0x00006d80ff1c77ac */ /* 0x000ea20008000800 */
[----:B------:R-:W-:Y:S01]  /*0df0*/  NOP ;  /* 0x0000000000007918 */ /* 0x000fe20000000000 */
[----:B------:R-:W-:Y:S01]  /*0e00*/  LOP3.LUT R0, R67, 0x1f, RZ, 0xc0, !PT ;  /* 0x0000001f43007812 */ /* 0x000fe200078ec0ff */
[----:B------:R-:W-:Y:S01]  /*0e10*/  @!UP0 UMOV UR6, 0x400 ;  /* 0x0000040000068882 */ /* 0x000fe20000000000 */
[----:B------:R-:W-:-:S04]  /*0e20*/  @!UP0 UIADD3 UR4, UPT, UPT, -UR4, 0x100000, URZ ;  /* 0x0010000004048890 */ /* 0x000fc8000fffe1ff */
[----:B------:R-:W-:Y:S02]  /*0e30*/  @!UP0 USHF.L.U32 UR5, UR4, 0xb, URZ ;  /* 0x0000000b04058899 */ /* 0x000fe400080006ff */
[----:B------:R-:W-:Y:S02]  /*0e40*/  @!UP0 USHF.L.U32 UR4, UR4, 0x1, URZ ;  /* 0x0000000104048899 */ /* 0x000fe400080006ff */
[----:B------:R-:W-:Y:S01]  /*0e50*/  @!UP0 ULEA UR6, UR55, UR6, 0x18 ;  /* 0x0000000637068291 */ /* 0x000fe2000f8ec0ff */
[----:B------:R-:W-:Y:S01]  /*0e60*/  VOTEU.ALL UP0, P0 ;  /* 0x0000000000ff7886 */ /* 0x000fe20000000000 */
[----:B------:R-:W-:Y:S02]  /*0e70*/  UISETP.NE.AND UP4, UPT, UR22, URZ, UPT ;  /* 0x000000ff1600728c */ /* 0x000fe4000bf85270 */
[----:B--2---:R-:W-:Y:S01]  /*0e80*/  UISETP.EQ.U32.AND UP1, UPT, UR28, 0x1, UPT ;  /* 0x000000011c00788c */ /* 0x004fe2000bf22070 */
[----:B------:R-:W2:Y:S07]  /*0e90*/  FENCE.VIEW.ASYNC.S ;  /* 0x00000000000073c6 */ /* 0x000eae0000000000 */
[----:B--2---:R2:W3:Y:S01]  /*0ea0*/  @!UP0 SYNCS.EXCH.64 URZ, [UR6+0x140], UR4 ;  /* 0x0001400406ff85b2 */ /* 0x0044e20008000100 */
[----:B------:R-:W-:Y:S05]  /*0eb0*/  BRA.U !UP1, `(.L_x_15) ;  /* 0x0000000109087547 */ /* 0x000fea000b800000 */
[----:B-1-3--:R-:W-:Y:S01]  /*0ec0*/  UCGABAR_ARV ;  /* 0x00000000000079c7 */ /* 0x00afe20008000000 */
[----:B------:R-:W-:Y:S05]  /*0ed0*/  BRA `(.L_x_16) ;  /* 0x0000000000047947 */ /* 0x000fea0003800000 */
.L_x_15:
[----:B-1-3--:R-:W-:Y:S01]  /*0ee0*/  NOP ;  /* 0x0000000000007918 */ /* 0x00afe20000000000 */
.L_x_16:
[----:B------:R-:W1:Y:S01]  /*0ef0*/  S2UR UR25, SR_CTAID.X ;  /* 0x00000000001979c3 */ /* 0x000e620000002500 */
[----:B------:R-:W-:-:S05]  /*0f00*/  CS2R.32 R61, SR_CgaSize ;  /* 0x00000000003d7805 */ /* 0x000fca0000008a00 */
[----:B------:R-:W-:-:S05]  /*0f10*/  IMAD R61, R61, -0xa0, RZ ;  /* 0xffffff603d3d7824 */ /* 0x000fca00078e02ff */
[----:B------:R-:W-:-:S14]  /*0f20*/  R2UR UR10, R61 ;  /* 0x000000003d0a72ca */ /* 0x000fdc00000e0000 */
[----:B------:R-:W3:Y:S01]  /*0f30*/  LDCU UR10, c[0x0][UR10+0x2b0] ;  /* 0x000056000a0a77ac */ /* 0x000ee20008000800 */
[----:B------:R-:W-:-:S05]  /*0f40*/  CS2R.32 R61, SR_CgaSize ;  /* 0x00000000003d7805 */ /* 0x000fca0000008a00 */
[----:B------:R-:W-:-:S05]  /*0f50*/  IMAD R61, R61, -0xa0, RZ ;  /* 0xffffff603d3d7824 */ /* 0x000fca00078e02ff */
[----:B------:R-:W-:-:S14]  /*0f60*/  R2UR UR8, R61 ;  /* 0x000000003d0872ca */ /* 0x000fdc00000e0000 */
[----:B------:R-:W4:Y:S01]  /*0f70*/  LDCU UR8, c[0x0][UR8+0x2b4] ;  /* 0x00005680080877ac */ /* 0x000f220008000800 */
[----:B------:R-:W4:Y:S01]  /*0f80*/  S2UR UR9, SR_CTAID.Y ;  /* 0x00000000000979c3 */ /* 0x000f220000002600 */
[----:B--2---:R-:W-:Y:S02]  /*0f90*/  USHF.R.U32.HI UR5, URZ, 0x1, UR55 ;  /* 0x00000001ff057899 */ /* 0x004fe40008011637 */
[----:B------:R-:W-:Y:S02]  /*0fa0*/  ULOP3.LUT UR6, UR68, 0xc, UR55, 0xf8, !UPT ;  /* 0x0000000c44067892 */ /* 0x000fe4000f8ef837 */
[----:B------:R-:W-:Y:S01]  /*0fb0*/  USHF.R.U32.HI UR4, URZ, 0x2, UR55 ;  /* 0x00000002ff047899 */ /* 0x000fe20008011637 */
[----:B------:R-:W-:-:S05]  /*0fc0*/  CS2R.32 R61, SR_CgaSize ;  /* 0x00000000003d7805 */ /* 0x000fca0000008a00 */
[----:B------:R-:W-:-:S05]  /*0fd0*/  IMAD R61, R61, -0xa0, RZ ;  /* 0xffffff603d3d7824 */ /* 0x000fca00078e02ff */
[----:B------:R-:W-:-:S14]  /*0fe0*/  R2UR UR11, R61 ;  /* 0x000000003d0b72ca */ /* 0x000fdc00000e0000 */
[----:B------:R-:W2:Y:S01]  /*0ff0*/  LDCU UR11, c[0x0][UR11+0x2a0] ;  /* 0x000054000b0b77ac */ /* 0x000ea20008000800 */
[----:B------:R-:W2:Y:S01]  /*1000*/  S2UR UR36, SR_CTAID.Z ;  /* 0x00000000002479c3 */ /* 0x000ea20000002700 */
[----:B------:R-:W-:Y:S02]  /*1010*/  ULOP3.LUT UR57, UR5, 0x1, URZ, 0xc0, !UPT ;  /* 0x0000000105397892 */ /* 0x000fe4000f8ec0ff */
[----:B------:R-:W-:Y:S02]  /*1020*/  UISETP.GT.U32.AND UP0, UPT, UR6, 0xffff, UPT ;  /* 0x0000ffff0600788c */ /* 0x000fe4000bf04070 */
[----:B------:R-:W-:Y:S01]  /*1030*/  ULOP3.LUT UR54, UR4, 0x3, URZ, 0xc0, !UPT ;  /* 0x0000000304367892 */ /* 0x000fe2000f8ec0ff */
[----:B-1----:R-:W-:Y:S01]  /*1040*/  I2FP.F32.U32 R3, UR25 ;  /* 0x0000001900037c45 */ /* 0x002fe20008201000 */
[----:B------:R-:W-:Y:S01]  /*1050*/  USEL UR4, UR6, 0xffff, !UP0 ;  /* 0x0000ffff06047887 */ /* 0x000fe2000c000000 */
[----:B------:R-:W1:Y:S03]  /*1060*/  LDCU UR23, c[0x0][0xb24] ;  /* 0x00016480ff1777ac */ /* 0x000e660008000800 */
[----:B---3--:R-:W-:Y:S01]  /*1070*/  FMUL R3, R3, UR10 ;  /* 0x0000000a03037c20 */ /* 0x008fe20008400000 */
[----:B------:R-:W-:-:S05]  /*1080*/  CS2R.32 R61, SR_CgaSize ;  /* 0x00000000003d7805 */ /* 0x000fca0000008a00 */
[----:B------:R-:W-:-:S05]  /*1090*/  IMAD R61, R61, -0xa0, RZ ;  /* 0xffffff603d3d7824 */ /* 0x000fca00078e02ff */
[----:B------:R-:W-:-:S14]  /*10a0*/  R2UR UR10, R61 ;  /* 0x000000003d0a72ca */ /* 0x000fdc00000e0000 */
[----:B------:R-:W3:Y:S01]  /*10b0*/  LDCU UR10, c[0x0][UR10+0x2a4] ;  /* 0x000054800a0a77ac */ /* 0x000ee20008000800 */
[----:B----4-:R-:W-:Y:S01]  /*10c0*/  I2FP.F32.U32 R2, UR9 ;  /* 0x0000000900027c45 */ /* 0x010fe20008201000 */
[----:B------:R-:W4:Y:S01]  /*10d0*/  F2I.U32.TRUNC.NTZ R3, R3 ;  /* 0x0000000300037305 */ /* 0x000f22000020f000 */
[----:B------:R-:W-:-:S03]  /*10e0*/  ULOP3.LUT UR4, UR4, 0xffff, URZ, 0xc0, !UPT ;  /* 0x0000ffff04047892 */ /* 0x000fc6000f8ec0ff */
[----:B------:R-:W-:Y:S01]  /*10f0*/  FMUL R2, R2, UR8 ;  /* 0x0000000802027c20 */ /* 0x000fe20008400000 */
[----:B------:R-:W-:Y:S01]  /*1100*/  ULOP3.LUT UR7, UR55, 0x3, URZ, 0xc0, !UPT ;  /* 0x0000000337077892 */ /* 0x000fe2000f8ec0ff */
[----:B------:R-:W-:Y:S01]  /*1110*/  UMOV UR31, 0x5 ;  /* 0x00000005001f7882 */ /* 0x000fe20000000000 */
[----:B------:R-:W-:-:S03]  /*1120*/  USHF.L.U32 UR40, UR55, 0x8, URZ ;  /* 0x0000000837287899 */ /* 0x000fc600080006ff */
[----:B------:R-:W2:Y:S01]  /*1130*/  F2I.U32.TRUNC.NTZ R2, R2 ;  /* 0x0000000200027305 */ /* 0x000ea2000020f000 */
[----:B------:R-:W-:Y:S02]  /*1140*/  USHF.L.U32 UR31, UR31, UR4, URZ ;  /* 0x000000041f1f7299 */ /* 0x000fe400080006ff */
[----:B------:R-:W-:Y:S02]  /*1150*/  UISETP.GT.U32.AND UP1, UPT, UR7, 0xffff, UPT ;  /* 0x0000ffff0700788c */ /* 0x000fe4000bf24070 */
[----:B------:R-:W-:Y:S01]  /*1160*/  USHF.L.U32 UR39, UR55, 0x9, URZ ;  /* 0x0000000937277899 */ /* 0x000fe200080006ff */
[----:B----4-:R-:W-:Y:S01]  /*1170*/  R2UR UR5, R3 ;  /* 0x00000000030572ca */ /* 0x010fe200000e0000 */
[----:B------:R-:W-:Y:S01]  /*1180*/  USEL UR7, UR7, 0xffff, !UP1 ;  /* 0x0000ffff07077887 */ /* 0x000fe2000c800000 */
[----:B------:R-:W-:Y:S01]  /*1190*/  PRMT R3, RZ, 0x7610, R3 ;  /* 0x00007610ff037816 */ /* 0x000fe20000000003 */
[----:B------:R-:W-:Y:S01]  /*11a0*/  UMOV UR37, 0x1111 ;  /* 0x0000111100257882 */ /* 0x000fe20000000000 */
[----:B------:R-:W4:Y:S01]  /*11b0*/  LDCU UR42, c[0x0][0xb24] ;  /* 0x00016480ff2a77ac */ /* 0x000f220008000800 */
[----:B--2---:R-:W-:Y:S01]  /*11c0*/  R2UR UR8, R2 ;  /* 0x00000000020872ca */ /* 0x004fe200000e0000 */
[----:B------:R-:W-:Y:S01]  /*11d0*/  ULOP3.LUT UR7, UR7, 0xffff, URZ, 0xc0, !UPT ;  /* 0x0000ffff07077892 */ /* 0x000fe2000f8ec0ff */
[----:B------:R-:W-:Y:S01]  /*11e0*/  PRMT R2, RZ, 0x7610, R2 ;  /* 0x00007610ff027816 */ /* 0x000fe20000000002 */
[----:B------:R-:W2:Y:S05]  /*11f0*/  LDCU UR27, c[0x0][0xb30] ;  /* 0x00016600ff1b77ac */ /* 0x000eaa0008000800 */
[----:B------:R-:W-:-:S02]  /*1200*/  UIADD3 UR5, UPT, UPT, -UR5, URZ, URZ ;  /* 0x000000ff05057290 */ /* 0x000fc4000fffe1ff */
[----:B------:R-:W-:Y:S02]  /*1210*/  UISETP.NE.AND UP5, UPT, UR22, 0x2, UPT ;  /* 0x000000021600788c */ /* 0x000fe4000bfa5270 */
[----:B------:R-:W-:Y:S02]  /*1220*/  UIMAD UR5, UR11, UR5, UR25 ;  /* 0x000000050b0572a4 */ /* 0x000fe4000f8e0219 */
[----:B------:R-:W-:Y:S02]  /*1230*/  UIADD3 UR4, UPT, UPT, -UR8, URZ, URZ ;  /* 0x000000ff08047290 */ /* 0x000fe4000fffe1ff */
[----:B------:R-:W-:Y:S02]  /*1240*/  ULOP3.LUT UR40, UR40, 0xc00, URZ, 0xc0, !UPT ;  /* 0x00000c0028287892 */ /* 0x000fe4000f8ec0ff */
[----:B---3--:R-:W-:Y:S01]  /*1250*/  UIMAD UR4, UR10, UR4, UR9 ;  /* 0x000000040a0472a4 */ /* 0x008fe2000f8e0209 */
[----:B------:R-:W-:Y:S01]  /*1260*/  IMAD.U32 R61, RZ, RZ, UR5 ;  /* 0x00000005ff3d7e24 */ /* 0x000fe2000f8e00ff */
[----:B------:R-:W-:-:S02]  /*1270*/  ULOP3.LUT UR39, UR39, 0x400, URZ, 0xc0, !UPT ;  /* 0x0000040027277892 */ /* 0x000fc4000f8ec0ff */
[----:B-1----:R-:W-:Y:S02]  /*1280*/  UISETP.GE.AND UP6, UPT, UR23, 0x1, UPT ;  /* 0x000000011700788c */ /* 0x002fe4000bfc6270 */
[----:B------:R-:W-:Y:S01]  /*1290*/  IMAD.U32 R60, RZ, RZ, UR4 ;  /* 0x00000004ff3c7e24 */ /* 0x000fe2000f8e00ff */
[----:B------:R-:W-:Y:S01]  /*12a0*/  UMOV UR26, UR9 ;  /* 0x00000009001a7c82 */ /* 0x000fe20008000000 */
[----:B------:R-:W-:Y:S01]  /*12b0*/  UMOV UR20, UR25 ;  /* 0x0000001900147c82 */ /* 0x000fe20008000000 */
[----:B------:R-:W-:Y:S01]  /*12c0*/  USHF.L.U32 UR37, UR37, UR7, URZ ;  /* 0x0000000725257299 */ /* 0x000fe200080006ff */
[----:B--2-4-:R-:W-:Y:S11]  /*12d0*/  BRA.U UP4, `(.L_x_17) ;  /* 0x0000000104b47547 */ /* 0x014ff6000b800000 */
[----:B------:R-:W-:Y:S02]  /*12e0*/  R2UR UR17, R60 ;  /* 0x000000003c1172ca */ /* 0x000fe400000e0000 */
[----:B------:R-:W-:-:S11]  /*12f0*/  R2UR UR18, R61 ;  /* 0x000000003d1272ca */ /* 0x000fd600000e0000 */
[----:B------:R-:W-:Y:S02]  /*1300*/  UISETP.NE.AND UP0, UPT, UR17, URZ, UPT ;  /* 0x000000ff1100728c */ /* 0x000fe4000bf05270 */
[----:B------:R-:W-:Y:S02]  /*1310*/  ULOP3.LUT UR4, UR18, 0x2, URZ, 0x3c, !UPT ;  /* 0x0000000212047892 */ /* 0x000fe4000f8e3cff */
[----:B------:R-:W-:Y:S02]  /*1320*/  UISETP.GT.U32.AND UP1, UPT, UR18, 0x1, UP0 ;  /* 0x000000011200788c */ /* 0x000fe40008724070 */
[----:B------:R-:W-:Y:S02]  /*1330*/  UISETP.NE.AND UP2, UPT, UR17, 0x1, UPT ;  /* 0x000000011100788c */ /* 0x000fe4000bf45270 */
[----:B------:R-:W-:Y:S02]  /*1340*/  UISETP.GT.U32.AND UP0, UPT, UR4, 0x1, UP0 ;  /* 0x000000010400788c */ /* 0x000fe40008704070 */
[----:B------:R-:W-:-:S02]  /*1350*/  USEL UR7, URZ, 0x1, UP1 ;  /* 0x00000001ff077887 */ /* 0x000fc40008800000 */
[----:B------:R-:W-:Y:S02]  /*1360*/  USEL UR8, URZ, 0x2, UP1 ;  /* 0x00000002ff087887 */ /* 0x000fe40008800000 */
[----:B------:R-:W-:Y:S02]  /*1370*/  UISETP.GT.U32.AND UP1, UPT, UR18, 0x1, UP2 ;  /* 0x000000011200788c */ /* 0x000fe40009724070 */
[----:B------:R-:W-:Y:S02]  /*1380*/  USEL UR12, URZ, 0x4, UP0 ;  /* 0x00000004ff0c7887 */ /* 0x000fe40008000000 */
[----:B------:R-:W-:Y:S02]  /*1390*/  USEL UR15, URZ, 0x8, UP0 ;  /* 0x00000008ff0f7887 */ /* 0x000fe40008000000 */
[----:B------:R-:W-:Y:S02]  /*13a0*/  UISETP.GT.U32.AND UP0, UPT, UR4, 0x1, UP2 ;  /* 0x000000010400788c */ /* 0x000fe40009704070 */
[----:B------:R-:W-:-:S02]  /*13b0*/  USEL UR6, URZ, 0x10, UP1 ;  /* 0x00000010ff067887 */ /* 0x000fc40008800000 */
[----:B------:R-:W-:Y:S02]  /*13c0*/  USEL UR11, URZ, 0x20, UP1 ;  /* 0x00000020ff0b7887 */ /* 0x000fe40008800000 */
[----:B------:R-:W-:Y:S02]  /*13d0*/  UISETP.NE.AND UP1, UPT, UR17, 0x2, UPT ;  /* 0x000000021100788c */ /* 0x000fe4000bf25270 */
[----:B------:R-:W-:Y:S02]  /*13e0*/  USEL UR14, URZ, 0x40, UP0 ;  /* 0x00000040ff0e7887 */ /* 0x000fe40008000000 */
[----:B------:R-:W-:Y:S02]  /*13f0*/  USEL UR16, URZ, 0x80, UP0 ;  /* 0x00000080ff107887 */ /* 0x000fe40008000000 */
[----:B------:R-:W-:Y:S02]  /*1400*/  UISETP.GT.U32.AND UP0, UPT, UR18, 0x1, UP1 ;  /* 0x000000011200788c */ /* 0x000fe40008f04070 */
[----:B------:R-:W-:-:S02]  /*1410*/  UISETP.NE.AND UP2, UPT, UR17, 0x3, UPT ;  /* 0x000000031100788c */ /* 0x000fc4000bf45270 */
[----:B------:R-:W-:Y:S02]  /*1420*/  USEL UR5, URZ, 0x100, UP0 ;  /* 0x00000100ff057887 */ /* 0x000fe40008000000 */
[----:B------:R-:W-:Y:S02]  /*1430*/  USEL UR10, URZ, 0x200, UP0 ;  /* 0x00000200ff0a7887 */ /* 0x000fe40008000000 */
[----:B------:R-:W-:Y:S02]  /*1440*/  UISETP.GT.U32.AND UP0, UPT, UR18, 0x1, UP2 ;  /* 0x000000011200788c */ /* 0x000fe40009704070 */
[----:B------:R-:W-:Y:S02]  /*1450*/  UIADD3 UR5, UPT, UPT, UR5, UR6, UR7 ;  /* 0x0000000605057290 */ /* 0x000fe4000fffe007 */
[----:B------:R-:W-:Y:S02]  /*1460*/  USEL UR9, URZ, 0x1000, UP0 ;  /* 0x00001000ff097887 */ /* 0x000fe40008000000 */
[----:B------:R-:W-:-:S02]  /*1470*/  USEL UR13, URZ, 0x2000, UP0 ;  /* 0x00002000ff0d7887 */ /* 0x000fc40008000000 */
[----:B------:R-:W-:Y:S02]  /*1480*/  UIADD3 UR5, UPT, UPT, UR8, UR9, UR5 ;  /* 0x0000000908057290 */ /* 0x000fe4000fffe005 */
[----:B------:R-:W-:Y:S02]  /*1490*/  UISETP.GT.U32.AND UP1, UPT, UR4, 0x1, UP1 ;  /* 0x000000010400788c */ /* 0x000fe40008f24070 */
[----:B------:R-:W-:Y:S02]  /*14a0*/  UIADD3 UR5, UPT, UPT, UR10, UR11, UR5 ;  /* 0x0000000b0a057290 */ /* 0x000fe4000fffe005 */
[----:B------:R-:W-:Y:S02]  /*14b0*/  UISETP.GT.U32.AND UP0, UPT, UR4, 0x1, UP2 ;  /* 0x000000010400788c */ /* 0x000fe40009704070 */
[----:B------:R-:W-:Y:S02]  /*14c0*/  USEL UR4, URZ, 0x400, UP1 ;  /* 0x00000400ff047887 */ /* 0x000fe40008800000 */
[----:B------:R-:W-:-:S02]  /*14d0*/  UIADD3 UR5, UPT, UPT, UR12, UR13, UR5 ;  /* 0x0000000d0c057290 */ /* 0x000fc4000fffe005 */
[----:B------:R-:W-:Y:S02]  /*14e0*/  USEL UR6, URZ, 0x4000, UP0 ;  /* 0x00004000ff067887 */ /* 0x000fe40008000000 */
[----:B------:R-:W-:Y:S02]  /*14f0*/  UIADD3 UR5, UPT, UPT, UR4, UR14, UR5 ;  /* 0x0000000e04057290 */ /* 0x000fe4000fffe005 */
[----:B------:R-:W-:Y:S02]  /*1500*/  USEL UR7, URZ, 0x800, UP1 ;  /* 0x00000800ff077887 */ /* 0x000fe40008800000 */
[----:B------:R-:W-:Y:S02]  /*1510*/  ULOP3.LUT UR4, UR18, 0xfffffffe, URZ, 0xc0, !UPT ;  /* 0xfffffffe12047892 */ /* 0x000fe4000f8ec0ff */
[----:B------:R-:W-:Y:S02]  /*1520*/  UIADD3 UR5, UPT, UPT, UR15, UR6, UR5 ;  /* 0x000000060f057290 */ /* 0x000fe4000fffe005 */
[----:B------:R-:W-:-:S02]  /*1530*/  ULEA UR4, UR17, UR4, 0x2 ;  /* 0x0000000411047291 */ /* 0x000fc4000f8e10ff */
[----:B------:R-:W-:Y:S02]  /*1540*/  USEL UR6, URZ, 0x8000, UP0 ;  /* 0x00008000ff067887 */ /* 0x000fe40008000000 */
[----:B------:R-:W-:-:S03]  /*1550*/  UIADD3 UR5, UPT, UPT, UR7, UR16, UR5 ;  /* 0x0000001007057290 */ /* 0x000fc6000fffe005 */
[----:B------:R-:W-:Y:S01]  /*1560*/  UMOV UR7, 0x3 ;  /* 0x0000000300077882 */ /* 0x000fe20000000000 */
[----:B------:R-:W-:Y:S02]  /*1570*/  UIADD3 UR5, UPT, UPT, UR5, UR6, URZ ;  /* 0x0000000605057290 */ /* 0x000fe4000fffe0ff */
[----:B------:R-:W-:-:S04]  /*1580*/  USHF.L.U32 UR4, UR7, UR4, URZ ;  /* 0x0000000407047299 */ /* 0x000fc800080006ff */
[----:B------:R-:W-:Y:S02]  /*1590*/  IMAD.U32 R3, RZ, RZ, UR5 ;  /* 0x00000005ff037e24 */ /* 0x000fe4000f8e00ff */
[----:B------:R-:W-:Y:S02]  /*15a0*/  IMAD.U32 R2, RZ, RZ, UR4 ;  /* 0x00000004ff027e24 */ /* 0x000fe4000f8e00ff */
.L_x_17:
[----:B------:R-:W-:Y:S05]  /*15b0*/  BRA.U !UP6, `(.L_x_18) ;  /* 0x000000010ed47547 */ /* 0x000fea000b800000 */
[----:B------:R-:W1:Y:S01]  /*15c0*/  LDCU.128 UR12, c[0x0][0xb10] ;  /* 0x00016200ff0c77ac */ /* 0x000e620008000c00 */
[----:B------:R-:W2:Y:S01]  /*15d0*/  LDCU UR6, c[0x0][0x370] ;  /* 0x00006e00ff0677ac */ /* 0x000ea20008000800 */
[----:B------:R-:W3:Y:S01]  /*15e0*/  LDCU UR5, c[0x0][0x374] ;  /* 0x00006e80ff0577ac */ /* 0x000ee20008000800 */
[----:B------:R-:W4:Y:S01]  /*15f0*/  LDCU UR24, c[0x0][0xb0c] ;  /* 0x00016180ff1877ac */ /* 0x000f220008000800 */
[----:B------:R-:W4:Y:S01]  /*1600*/  LDCU UR4, c[0x0][0xb20] ;  /* 0x00016400ff0477ac */ /* 0x000f220008000800 */
[----:B------:R-:W4:Y:S01]  /*1610*/  LDCU.64 UR8, c[0x0][0xb28] ;  /* 0x00016500ff0877ac */ /* 0x000f220008000a00 */
[----:B-1----:R-:W-:Y:S02]  /*1620*/  UISETP.NE.AND UP0, UPT, UR14, 0x1, UPT ;  /* 0x000000010e00788c */ /* 0x002fe4000bf05270 */
[----:B---3--:R-:W-:Y:S02]  /*1630*/  UIMAD.WIDE.U32 UR10, UR5, UR15, URZ ;  /* 0x0000000f050a72a5 */ /* 0x008fe4000f8e00ff */
[----:B--2---:R-:W-:-:S02]  /*1640*/  UIMAD.WIDE.U32 UR18, UR6, UR12, URZ ;  /* 0x0000000c061272a5 */ /* 0x004fc4000f8e00ff */
[----:B----4-:R-:W-:Y:S02]  /*1650*/  UISETP.NE.AND UP1, UPT, UR24, 0x1, UPT ;  /* 0x000000011800788c */ /* 0x010fe4000bf25270 */
[----:B------:R-:W-:Y:S01]  /*1660*/  UISETP.NE.AND UP2, UPT, UR23, 0x1, UPT ;  /* 0x000000011700788c */ /* 0x000fe2000bf45270 */
[----:B------:R-:W-:Y:S02]  /*1670*/  UMOV UR10, UR11 ;  /* 0x0000000b000a7c82 */ /* 0x000fe40008000000 */
[----:B------:R-:W-:Y:S01]  /*1680*/  UMOV UR18, UR19 ;  /* 0x0000001300127c82 */ /* 0x000fe20008000000 */
[----:B------:R-:W-:Y:S02]  /*1690*/  @UP0 USHF.R.U32.HI UR5, URZ, UR4, UR10 ;  /* 0x00000004ff050299 */ /* 0x000fe4000801160a */
[----:B------:R-:W-:Y:S02]  /*16a0*/  UIMAD.WIDE.U32 UR20, UR26, UR15, URZ ;  /* 0x0000000f1a1472a5 */ /* 0x000fe4000f8e00ff */
[----:B------:R-:W-:-:S02]  /*16b0*/  UIMAD.WIDE.U32 UR10, UR5, UR8, URZ ;  /* 0x00000008050a72a5 */ /* 0x000fc4000f8e00ff */
[----:B------:R-:W-:Y:S02]  /*16c0*/  @UP1 USHF.R.U32.HI UR6, URZ, UR13, UR18 ;  /* 0x0000000dff061299 */ /* 0x000fe40008011612 */
[----:B------:R-:W-:Y:S02]  /*16d0*/  UIMAD.WIDE.U32 UR16, UR25, UR12, URZ ;  /* 0x0000000c191072a5 */ /* 0x000fe4000f8e00ff */
[----:B------:R-:W-:Y:S01]  /*16e0*/  UIMAD.WIDE.U32 UR18, UR6, UR8, URZ ;  /* 0x00000008061272a5 */ /* 0x000fe2000f8e00ff */
[----:B------:R-:W-:Y:S01]  /*16f0*/  UMOV UR20, UR21 ;  /* 0x0000001500147c82 */ /* 0x000fe20008000000 */
[----:B------:R-:W-:Y:S01]  /*1700*/  UMOV UR10, UR11 ;  /* 0x0000000b000a7c82 */ /* 0x000fe20008000000 */
[----:B------:R-:W-:Y:S02]  /*1710*/  USHF.R.U32.HI UR20, URZ, UR4, UR20 ;  /* 0x00000004ff147299 */ /* 0x000fe40008011614 */
[----:B------:R-:W-:Y:S02]  /*1720*/  @UP2 USHF.R.U32.HI UR5, URZ, UR9, UR10 ;  /* 0x00000009ff052299 */ /* 0x000fe4000801160a */
[----:B------:R-:W-:Y:S01]  /*1730*/  UMOV UR7, UR19 ;  /* 0x0000001300077c82 */ /* 0x000fe20008000000 */
[----:B------:R-:W-:Y:S01]  /*1740*/  UMOV UR16, UR17 ;  /* 0x0000001100107c82 */ /* 0x000fe20008000000 */
[----:B------:R-:W-:-:S02]  /*1750*/  @UP2 USHF.R.U32.HI UR6, URZ, UR9, UR7 ;  /* 0x00000009ff062299 */ /* 0x000fc40008011607 */
[----:B------:R-:W-:Y:S02]  /*1760*/  USHF.R.U32.HI UR16, URZ, UR13, UR16 ;  /* 0x0000000dff107299 */ /* 0x000fe40008011610 */
[----:B------:R-:W-:Y:S02]  /*1770*/  USEL UR4, UR26, UR20, !UP0 ;  /* 0x000000141a047287 */ /* 0x000fe4000c000000 */
[----:B------:R-:W-:Y:S02]  /*1780*/  UIMAD UR7, UR5, UR23, URZ ;  /* 0x00000017050772a4 */ /* 0x000fe4000f8e02ff */
[----:B------:R-:W-:Y:S02]  /*1790*/  USEL UR5, UR25, UR16, !UP1 ;  /* 0x0000001019057287 */ /* 0x000fe4000c800000 */
[----:B------:R-:W-:Y:S02]  /*17a0*/  UIMAD UR12, UR6, UR23, URZ ;  /* 0x00000017060c72a4 */ /* 0x000fe4000f8e02ff */
[----:B------:R-:W-:-:S02]  /*17b0*/  UISETP.GE.AND UP0, UPT, UR4, UR7, UPT ;  /* 0x000000070400728c */ /* 0x000fc4000bf06270 */
[----:B------:R-:W-:Y:S02]  /*17c0*/  UIMAD.WIDE.U32 UR10, UR4, UR8, URZ ;  /* 0x00000008040a72a5 */ /* 0x000fe4000f8e00ff */
[----:B------:R-:W-:Y:S02]  /*17d0*/  UISETP.GE.OR UP0, UPT, UR5, UR12, UP0 ;  /* 0x0000000c0500728c */ /* 0x000fe40008706670 */
[----:B------:R-:W-:Y:S02]  /*17e0*/  UIMAD.WIDE.U32 UR12, UR5, UR8, URZ ;  /* 0x00000008050c72a5 */ /* 0x000fe4000f8e00ff */
[----:B------:R-:W-:Y:S01]  /*17f0*/  UIADD3 UR10, UPT, UPT, -UR4, URZ, URZ ;  /* 0x000000ff040a7290 */ /* 0x000fe2000fffe1ff */
[----:B------:R-:W-:Y:S01]  /*1800*/  UMOV UR8, UR11 ;  /* 0x0000000b00087c82 */ /* 0x000fe20008000000 */
[----:B------:R-:W-:Y:S02]  /*1810*/  UIADD3 UR20, UPT, UPT, -UR5, URZ, URZ ;  /* 0x000000ff05147290 */ /* 0x000fe4000fffe1ff */
[----:B------:R-:W-:-:S03]  /*1820*/  USHF.R.U32.HI UR8, URZ, UR9, UR8 ;  /* 0x00000009ff087299 */ /* 0x000fc60008011608 */
[----:B------:R-:W-:Y:S01]  /*1830*/  @!UP0 UMOV UR7, UR13 ;  /* 0x0000000d00078c82 */ /* 0x000fe20008000000 */
[----:B------:R-:W-:Y:S02]  /*1840*/  UIMAD UR26, UR14, UR10, UR26 ;  /* 0x0000000a0e1a72a4 */ /* 0x000fe4000f8e021a */
[----:B------:R-:W-:Y:S02]  /*1850*/  USEL UR8, UR4, UR8, !UP2 ;  /* 0x0000000804087287 */ /* 0x000fe4000d000000 */
[----:B------:R-:W-:Y:S02]  /*1860*/  @!UP0 USHF.R.U32.HI UR7, URZ, UR9, UR7 ;  /* 0x00000009ff078299 */ /* 0x000fe40008011607 */
[----:B------:R-:W-:Y:S02]  /*1870*/  UIADD3 UR9, UPT, UPT, -UR8, URZ, URZ ;  /* 0x000000ff08097290 */ /* 0x000fe4000fffe1ff */
[----:B------:R-:W-:Y:S02]  /*1880*/  @!UP0 USEL UR7, UR5, UR7, !UP2 ;  /* 0x0000000705078287 */ /* 0x000fe4000d000000 */
[----:B------:R-:W-:-:S02]  /*1890*/  UIMAD UR9, UR23, UR9, UR4 ;  /* 0x00000009170972a4 */ /* 0x000fc4000f8e0204 */
[----:B------:R-:W-:Y:S02]  /*18a0*/  @!UP0 UIADD3 UR8, UPT, UPT, UR8, -UR7, URZ ;  /* 0x8000000708088290 */ /* 0x000fe4000fffe0ff */
[----:B------:R-:W-:Y:S02]  /*18b0*/  @!UP0 UIMAD UR6, UR9, UR6, UR7 ;  /* 0x00000006090682a4 */ /* 0x000fe4000f8e0207 */
[----:B------:R-:W-:Y:S02]  /*18c0*/  @!UP0 UIMAD UR4, UR8, UR23, UR5 ;  /* 0x00000017080482a4 */ /* 0x000fe4000f8e0205 */
[----:B------:R-:W-:Y:S02]  /*18d0*/  UIMAD UR20, UR24, UR20, UR25 ;  /* 0x00000014181472a4 */ /* 0x000fe4000f8e0219 */
[----:B------:R-:W-:Y:S01]  /*18e0*/  UIMAD UR26, UR4, UR14, UR26 ;  /* 0x0000000e041a72a4 */ /* 0x000fe2000f8e021a */
[----:B------:R-:W-:Y:S02]  /*18f0*/  @!UP0 UMOV UR5, UR6 ;  /* 0x0000000600058c82 */ /* 0x000fe40008000000 */
[----:B------:R-:W-:-:S12]  /*1900*/  UIMAD UR20, UR5, UR24, UR20 ;  /* 0x00000018051472a4 */ /* 0x000fd8000f8e0214 */
.L_x_18:
[----:B------:R-:W-:-:S09]  /*1910*/  UISETP.NE.AND UP0, UPT, UR27, 0x1, UPT ;  /* 0x000000011b00788c */ /* 0x000fd2000bf05270 */
[----:B------:R-:W-:Y:S05]  /*1920*/  BRA.U UP0, `(.L_x_19) ;  /* 0x0000000100447547 */ /* 0x000fea000b800000 */
[----:B------:R-:W1:Y:S01]  /*1930*/  LDCU.128 UR8, c[0x0][0xb10] ;  /* 0x00016200ff0877ac */ /* 0x000e620008000c00 */
[----:B------:R-:W2:Y:S01]  /*1940*/  LDCU UR12, c[0x0][0xb0c] ;  /* 0x00016180ff0c77ac */ /* 0x000ea20008000800 */
[----:B------:R-:W3:Y:S01]  /*1950*/  LDCU UR13, c[0x0][0xb20] ;  /* 0x00016400ff0d77ac */ /* 0x000ee20008000800 */
[----:B-1----:R-:W-:Y:S02]  /*1960*/  UIMAD.WIDE.U32 UR6, UR20, UR8, URZ ;  /* 0x00000008140672a5 */ /* 0x002fe4000f8e00ff */
[----:B------:R-:W-:Y:S02]  /*1970*/  UIMAD.WIDE.U32 UR4, UR26, UR11, URZ ;  /* 0x0000000b1a0472a5 */ /* 0x000fe4000f8e00ff */
[----:B--2---:R-:W-:Y:S02]  /*1980*/  UISETP.NE.AND UP1, UPT, UR12, 0x1, UPT ;  /* 0x000000010c00788c */ /* 0x004fe4000bf25270 */
[----:B------:R-:W-:Y:S01]  /*1990*/  UISETP.NE.AND UP0, UPT, UR10, 0x1, UPT ;  /* 0x000000010a00788c */ /* 0x000fe2000bf05270 */
[----:B------:R-:W-:-:S02]  /*19a0*/  UMOV UR6, UR7 ;  /* 0x0000000700067c82 */ /* 0x000fc40008000000 */
[----:B------:R-:W-:Y:S01]  /*19b0*/  UMOV UR4, UR5 ;  /* 0x0000000500047c82 */ /* 0x000fe20008000000 */
[----:B------:R-:W-:Y:S02]  /*19c0*/  USHF.R.U32.HI UR9, URZ, UR9, UR6 ;  /* 0x00000009ff097299 */ /* 0x000fe40008011606 */
[----:B---3--:R-:W-:Y:S02]  /*19d0*/  USHF.R.U32.HI UR4, URZ, UR13, UR4 ;  /* 0x0000000dff047299 */ /* 0x008fe40008011604 */
[----:B------:R-:W-:Y:S02]  /*19e0*/  USEL UR5, UR20, UR9, !UP1 ;  /* 0x0000000914057287 */ /* 0x000fe4000c800000 */
[----:B------:R-:W-:-:S04]  /*19f0*/  USEL UR4, UR26, UR4, !UP0 ;  /* 0x000000041a047287 */ /* 0x000fc8000c000000 */
[----:B------:R-:W-:Y:S02]  /*1a00*/  UIADD3 UR6, UPT, UPT, -UR4, UR5, URZ ;  /* 0x0000000504067290 */ /* 0x000fe4000fffe1ff */
[----:B------:R-:W-:Y:S02]  /*1a10*/  UIADD3 UR4, UPT, UPT, UR4, -UR5, URZ ;  /* 0x8000000504047290 */ /* 0x000fe4000fffe0ff */
[----:B------:R-:W-:Y:S02]  /*1a20*/  UIMAD UR26, UR6, UR10, UR26 ;  /* 0x0000000a061a72a4 */ /* 0x000fe4000f8e021a */
[----:B------:R-:W-:-:S12]  /*1a30*/  UIMAD UR20, UR4, UR12, UR20 ;  /* 0x0000000c041472a4 */ /* 0x000fd8000f8e0214 */
.L_x_19:
[----:B------:R-:W-:-:S09]  /*1a40*/  UISETP.EQ.U32.AND UP0, UPT, UR28, 0x1, UPT ;  /* 0x000000011c00788c */ /* 0x000fd2000bf02070 */
[----:B------:R-:W-:Y:S05]  /*1a50*/  BRA.U !UP0, `(.L_x_20) ;  /* 0x00000001080c7547 */ /* 0x000fea000b800000 */
[----:B------:R-:W-:Y:S01]  /*1a60*/  UCGABAR_WAIT ;  /* 0x0000000000007dc7 */ /* 0x000fe20008000000 */
[----:B------:R-:W-:Y:S01]  /*1a70*/  CCTL.IVALL ;  /* 0x00000000ff00798f */ /* 0x000fe20002000000 */
[----:B------:R-:W-:Y:S05]  /*1a80*/  BRA `(.L_x_21) ;  /* 0x0000000000047947 */ /* 0x000fea0003800000 */
.L_x_20:
[----:B------:R-:W-:Y:S06]  /*1a90*/  BAR.SYNC.DEFER_BLOCKING 0x0 ;  /* 0x0000000000007b1d */ /* 0x000fec0000010000 */
.L_x_21:
[----:B------:R-:W-:Y:S05]  /*1aa0*/  BRA.U UP5, `(.L_x_22) ;  /* 0x0000001905247547 */ /* 0x000fea000b800000 */
[----:B------:R-:W1:Y:S01]  /*1ab0*/  LDCU UR6, c[0x0][0x38c] ;  /* 0x00007180ff0677ac */ /* 0x000e620008000800 */
[----:B------:R-:W-:Y:S01]  /*1ac0*/  PLOP3.LUT P2, PT, PT, PT, UP3, 0x80, 0x8 ;  /* 0x000000000008781c */ /* 0x000fe20003f4f038 */
[----:B------:R-:W-:Y:S01]  /*1ad0*/  IMAD.MOV.U32 R12, RZ, RZ, 0x1 ;  /* 0x00000001ff0c7424 */ /* 0x000fe200078e00ff */
[----:B------:R-:W-:Y:S01]  /*1ae0*/  ISETP.NE.AND P3, PT, R0, RZ, P4 ;  /* 0x000000ff0000720c */ /* 0x000fe20002765270 */
[----:B------:R-:W-:Y:S01]  /*1af0*/  USHF.L.U32 UR7, UR25, 0x5, URZ ;  /* 0x0000000519077899 */ /* 0x000fe200080006ff */
[----:B------:R-:W-:Y:S01]  /*1b00*/  PLOP3.LUT P2, PT, P2, PT, PT, 0x8, 0x80 ;  /* 0x000000000080781c */ /* 0x000fe2000174e170 */
[----:B------:R-:W-:Y:S01]  /*1b10*/  USHF.L.U32 UR8, UR25, 0x6, URZ ;  /* 0x0000000619087899 */ /* 0x000fe200080006ff */
[----:B------:R-:W-:Y:S01]  /*1b20*/  CS2R R10, SRZ ;  /* 0x00000000000a7805 */ /* 0x000fe2000001ff00 */
[----:B------:R-:W-:Y:S01]  /*1b30*/  UISETP.NE.AND UP1, UPT, UR22, URZ, UPT ;  /* 0x000000ff1600728c */ /* 0x000fe2000bf25270 */
[----:B------:R-:W-:Y:S01]  /*1b40*/  IMAD.MOV.U32 R9, RZ, RZ, RZ ;  /* 0x000000ffff097224 */ /* 0x000fe200078e00ff */
[----:B------:R-:W2:Y:S01]  /*1b50*/  LDCU UR50, c[0x0][0x370] ;  /* 0x00006e00ff3277ac */ /* 0x000ea20008000800 */
[----:B------:R-:W-:Y:S01]  /*1b60*/  IMAD.MOV.U32 R8, RZ, RZ, 0x1 ;  /* 0x00000001ff087424 */ /* 0x000fe200078e00ff */
[----:B------:R-:W-:Y:S01]  /*1b70*/  USEL UR38, UR41, 0x2, UP1 ;  /* 0x0000000229267887 */ /* 0x000fe20008800000 */
[----:B------:R-:W3:Y:S01]  /*1b80*/  LDCU.64 UR46, c[0x0][0x348] ;  /* 0x00006900ff2e77ac */ /* 0x000ee20008000a00 */
[----:B-1----:R-:W-:-:S02]  /*1b90*/  UIADD3 UR5, UPT, UPT, UR6, 0x7f, URZ ;  /* 0x0000007f06057890 */ /* 0x002fc4000fffe0ff */
[----:B------:R-:W-:Y:S02]  /*1ba0*/  UIADD3 UR58, UPT, UPT, UR6, 0xfe, URZ ;  /* 0x000000fe063a7890 */ /* 0x000fe4000fffe0ff */
[----:B------:R-:W-:Y:S01]  /*1bb0*/  USHF.R.S32.HI UR4, URZ, 0x1f, UR5 ;  /* 0x0000001fff047899 */ /* 0x000fe20008011405 */
[----:B------:R-:W1:Y:S03]  /*1bc0*/  LDCU UR49, c[0x0][0x374] ;  /* 0x00006e80ff3177ac */ /* 0x000e660008000800 */
[----:B------:R-:W-:Y:S02]  /*1bd0*/  ULEA.HI UR4, UR4, UR5, URZ, 0x7 ;  /* 0x0000000504047291 */ /* 0x000fe4000f8f38ff */
[----:B------:R-:W-:Y:S02]  /*1be0*/  UIADD3 UR5, UPT, UPT, UR6, -0x1, URZ ;  /* 0xffffffff06057890 */ /* 0x000fe4000fffe0ff */
[----:B------:R-:W-:-:S02]  /*1bf0*/  USHF.R.S32.HI UR52, URZ, 0x7, UR4 ;  /* 0x00000007ff347899 */ /* 0x000fc40008011404 */
[----:B------:R-:W-:Y:S02]  /*1c00*/  UISETP.GE.U32.AND UP2, UPT, UR5, -0xff, UPT ;  /* 0xffffff010500788c */ /* 0x000fe4000bf46070 */
[----:B------:R-:W-:Y:S02]  /*1c10*/  UISETP.LT.U32.AND UP0, UPT, UR52, 0x8, UPT ;  /* 0x000000083400788c */ /* 0x000fe4000bf01070 */
[----:B------:R-:W-:Y:S02]  /*1c20*/  ULOP3.LUT UR6, UR7, 0x20, URZ, 0xc0, !UPT ;  /* 0x0000002007067892 */ /* 0x000fe4000f8ec0ff */
[----:B------:R-:W-:Y:S02]  /*1c30*/  USEL UR51, UR52, 0x8, UP0 ;  /* 0x0000000834337887 */ /* 0x000fe40008000000 */
[----:B------:R-:W-:Y:S02]  /*1c40*/  ULOP3.LUT UR5, UR8, 0x40, URZ, 0xc0, !UPT ;  /* 0x0000004008057892 */ /* 0x000fe4000f8ec0ff */
[----:B------:R-:W-:-:S02]  /*1c50*/  UIADD3 UR4, UPT, UPT, UR51, -0x1, URZ ;  /* 0xffffffff33047890 */ /* 0x000fc4000fffe0ff */
[----:B------:R-:W-:Y:S02]  /*1c60*/  @UP2 UIADD3 UR4, UPT, UPT, UR51, URZ, URZ ;  /* 0x000000ff33042290 */ /* 0x000fe4000fffe0ff */
[----:B------:R-:W-:Y:S02]  /*1c70*/  ULEA UR57, UR57, UR6, 0x4 ;  /* 0x0000000639397291 */ /* 0x000fe4000f8e20ff */
[----:B------:R-:W-:Y:S02]  /*1c80*/  ULEA UR54, UR54, UR5, 0x4 ;  /* 0x0000000536367291 */ /* 0x000fe4000f8e20ff */
[----:B------:R-:W-:Y:S02]  /*1c90*/  UIADD3 UR56, UPT, UPT, UR52, -UR51, URZ ;  /* 0x8000003334387290 */ /* 0x000fe4000fffe0ff */
[----:B------:R-:W-:Y:S02]  /*1ca0*/  UIADD3 UR41, UPT, UPT, UR4, 0x1, URZ ;  /* 0x0000000104297890 */ /* 0x000fe4000fffe0ff */
[----:B------:R-:W-:Y:S01]  /*1cb0*/  UIADD3 UR53, UPT, UPT, -UR4, URZ, URZ ;  /* 0x000000ff04357290 */ /* 0x000fe2000fffe1ff */
[----:B-123--:R-:W-:-:S11]  /*1cc0*/  UMOV UR29, URZ ;  /* 0x000000ff001d7c82 */ /* 0x00efd60008000000 */
.L_x_46:
[----:B------:R-:W-:Y:S01]  /*1cd0*/  UISETP.NE.AND UP0, UPT, UR55, URZ, UPT ;  /* 0x000000ff3700728c */ /* 0x000fe2000bf05270 */
[----:B-1----:R-:W1:Y:S08]  /*1ce0*/  S2UR UR55, SR_CgaCtaId ;  /* 0x00000000003779c3 */ /* 0x002e700000008800 */
[----:B---3--:R-:W-:Y:S05]  /*1cf0*/  BRA.U UP0, `(.L_x_23) ;  /* 0x0000000100347547 */ /* 0x008fea000b800000 */
[----:B------:R-:W2:Y:S01]  /*1d00*/  S2R R0, SR_CgaCtaId ;  /* 0x0000000000007919 */ /* 0x000ea20000008800 */
[----:B------:R-:W-:Y:S02]  /*1d10*/  MOV R3, 0x400 ;  /* 0x0000040000037802 */ /* 0x000fe40000000f00 */
[----:B------:R-:W-:Y:S02]  /*1d20*/  SHF.L.U32 R2, R8, 0x1f, RZ ;  /* 0x0000001f08027819 */ /* 0x000fe400000006ff */
[----:B--2---:R-:W-:-:S05]  /*1d30*/  LEA R0, R0, R3, 0x18 ;  /* 0x0000000300007211 */ /* 0x004fca00078ec0ff */
[----:B------:R-:W-:-:S04]  /*1d40*/  IMAD R3, R9, 0x8, R0 ;  /* 0x0000000809037824 */ /* 0x000fc800078e0200 */
[----:B------:R-:W2:Y:S02]  /*1d50*/  SYNCS.PHASECHK.TRANS64.TRYWAIT P0, [R3+URZ+0x130], R2 ;  /* 0x00013002030075a7 */ /* 0x000ea400080011ff */
[----:B--2---:R-:W-:Y:S05]  /*1d60*/  @!P0 BRA `(.L_x_24) ;  /* 0x0000006800048947 */ /* 0x004fea0003800000 */
.L_x_141:
[----:B------:R-:W-:Y:S01]  /*1d70*/  VIADD R9, R9, 0x1 ;  /* 0x0000000109097836 */ /* 0x000fe20000000000 */
[----:B------:R2:W-:Y:S04]  /*1d80*/  SYNCS.ARRIVE.TRANS64.A1T0 RZ, [R3+URZ+0x120], RZ ;  /* 0x000120ff03ff79a7 */ /* 0x0005e800081000ff */
[----:B------:R-:W-:-:S04]  /*1d90*/  ISETP.NE.AND P0, PT, R9, 0x2, PT ;  /* 0x000000020900780c */ /* 0x000fc80003f05270 */
[----:B------:R-:W-:Y:S02]  /*1da0*/  SEL R9, R9, RZ, P0 ;  /* 0x000000ff09097207 */ /* 0x000fe40000000000 */
[----:B--2---:R-:W-:-:S04]  /*1db0*/  SEL R3, RZ, 0x1, P0 ;  /* 0x00000001ff037807 */ /* 0x004fc80000000000 */
[----:B------:R-:W-:Y:S02]  /*1dc0*/  LOP3.LUT R8, R8, R3, RZ, 0x3c, !PT ;  /* 0x0000000308087212 */ /* 0x000fe400078e3cff */
.L_x_23:
[----:B------:R-:W-:Y:S01]  /*1dd0*/  UMOV UR21, 0x400 ;  /* 0x0000040000157882 */ /* 0x000fe20000000000 */
[----:B------:R-:W-:Y:S01]  /*1de0*/  SHF.L.U32 R0, R12, 0x1f, RZ ;  /* 0x0000001f0c007819 */ /* 0x000fe200000006ff */
[----:B-1----:R-:W-:Y:S02]  /*1df0*/  ULEA UR21, UR55, UR21, 0x18 ;  /* 0x0000001537157291 */ /* 0x002fe4000f8ec0ff */
[----:B------:R-:W-:Y:S02]  /*1e00*/  UISETP.GE.U32.AND UP0, UPT, UR58, 0xff, UPT ;  /* 0x000000ff3a00788c */ /* 0x000fe4000bf06070 */
[----:B------:R-:W-:Y:S02]  /*1e10*/  ULEA UR4, UR29, UR21, 0x3 ;  /* 0x000000151d047291 */ /* 0x000fe4000f8e18ff */
[----:B------:R-:W-:Y:S01]  /*1e20*/  ULEA UR19, UR26, UR57, 0x6 ;  /* 0x000000391a137291 */ /* 0x000fe2000f8e30ff */
[----:B------:R-:W-:-:S06]  /*1e30*/  UMOV UR13, URZ ;  /* 0x000000ff000d7c82 */ /* 0x000fcc0008000000 */
[----:B------:R1:W2:Y:S01]  /*1e40*/  SYNCS.PHASECHK.TRANS64.TRYWAIT P1, [UR4+0x40], R0 ;  /* 0x00004000ff0075a7 */ /* 0x0002a20008021104 */
[----:B------:R-:W-:-:S04]  /*1e50*/  ULEA.HI UR4, UR20, UR20, URZ, 0x1 ;  /* 0x0000001414047291 */ /* 0x000fc8000f8f08ff */
[----:B------:R-:W-:-:S04]  /*1e60*/  USHF.L.U32 UR4, UR4, 0x6, URZ ;  /* 0x0000000604047899 */ /* 0x000fc800080006ff */
[----:B------:R-:W-:-:S04]  /*1e70*/  ULOP3.LUT UR35, UR4, 0xffffff80, URZ, 0xc0, !UPT ;  /* 0xffffff8004237892 */ /* 0x000fc8000f8ec0ff */
[----:B------:R-:W-:Y:S01]  /*1e80*/  UIADD3 UR35, UPT, UPT, UR54, UR35, URZ ;  /* 0x0000002336237290 */ /* 0x000fe2000fffe0ff */
[----:B------:R-:W-:Y:S11]  /*1e90*/  BRA.U !UP0, `(.L_x_25) ;  /* 0x0000000508187547 */ /* 0x000ff6000b800000 */
[----:B------:R-:W-:Y:S01]  /*1ea0*/  UMOV UR30, UR53 ;  /* 0x00000035001e7c82 */ /* 0x000fe20008000000 */
[----:B------:R-:W-:Y:S01]  /*1eb0*/  UMOV UR6, UR29 ;  /* 0x0000001d00067c82 */ /* 0x000fe20008000000 */
[----:B------:R-:W-:-:S05]  /*1ec0*/  UMOV UR26, 0x40 ;  /* 0x00000040001a7882 */ /* 0x000fca0000000000 */
.L_x_33:
[----:B------:R-:W-:Y:S01]  /*1ed0*/  ULEA UR5, UR6, UR21, 0x3 ;  /* 0x0000001506057291 */ /* 0x000fe2000f8e18ff */
[----:B--2---:R-:W-:Y:S01]  /*1ee0*/  @P4 MOV R2, 0xc000 ;  /* 0x0000c00000024802 */ /* 0x004fe20000000f00 */
[----:B--23--:R-:W-:Y:S10]  /*1ef0*/  @P1 BRA `(.L_x_26) ;  /* 0x00000000000c1947 */ /* 0x00cff40003800000 */
[----:B------:R-:W-:-:S04]  /*1f00*/  SHF.L.U32 R3, R12, 0x1f, RZ ;  /* 0x0000001f0c037819 */ /* 0x000fc800000006ff */
[----:B------:R-:W2:Y:S02]  /*1f10*/  SYNCS.PHASECHK.TRANS64.TRYWAIT P0, [UR5+0x40], R3 ;  /* 0x00004003ff0075a7 */ /* 0x000ea40008001105 */
[----:B--2---:R-:W-:Y:S05]  /*1f20*/  @!P0 BRA `(.L_x_27) ;  /* 0x0000006400a88947 */ /* 0x004fea0003800000 */
.L_x_26:
[----:B------:R2:W-:Y:S01]  /*1f30*/  @P4 SYNCS.ARRIVE.TRANS64 RZ, [UR5], R2 ;  /* 0x00000002ffff49a7 */ /* 0x0005e20008000005 */
[----:B------:R-:W-:Y:S02]  /*1f40*/  ULOP3.LUT UR4, UR38, 0x2, URZ, 0xfc, !UPT ;  /* 0x0000000226047892 */ /* 0x000fe4000f8efcff */
[----:B------:R-:W-:Y:S02]  /*1f50*/  UIADD3 UR30, UPT, UPT, UR30, 0x1, URZ ;  /* 0x000000011e1e7890 */ /* 0x000fe4000fffe0ff */
[----:B------:R-:W-:Y:S02]  /*1f60*/  UISETP.NE.AND UP0, UPT, UR4, 0x2, UPT ;  /* 0x000000020400788c */ /* 0x000fe4000bf05270 */
[----:B------:R-:W-:-:S07]  /*1f70*/  UISETP.NE.AND UP2, UPT, UR30, 0x1, UPT ;  /* 0x000000011e00788c */ /* 0x000fce000bf45270 */
[----:B------:R-:W-:Y:S05]  /*1f80*/  BRA.U UP0, `(.L_x_28) ;  /* 0x0000000100047547 */ /* 0x000fea000b800000 */
[----:B------:R-:W-:Y:S05]  /*1f90*/  BPT.TRAP 0x1 ;  /* 0x000000040000795c */ /* 0x000fea0000300000 */
.L_x_28:
[----:B------:R-:W-:Y:S04]  /*1fa0*/  BSSY.RECONVERGENT B0, `(.L_x_29) ;  /* 0x0000003000007945 */ /* 0x000fe80003800200 */
[----:B------:R-:W-:Y:S05]  /*1fb0*/  @!P3 BRA `(.L_x_30) ;  /* 0x000000000004b947 */ /* 0x000fea0003800000 */
[----:B------:R-:W-:Y:S05]  /*1fc0*/  BPT.TRAP 0x1 ;  /* 0x000000040000795c */ /* 0x000fea0000300000 */
.L_x_30:
[----:B------:R-:W-:Y:S05]  /*1fd0*/  BSYNC.RECONVERGENT B0 ;  /* 0x0000000000007941 */ /* 0x000fea0003800200 */
.L_x_29:
[----:B------:R-:W-:Y:S01]  /*1fe0*/  UIADD3 UR4, UPT, UPT, UR6, 0x1, URZ ;  /* 0x0000000106047890 */ /* 0x000fe2000fffe0ff */
[----:B------:R-:W-:Y:S01]  /*1ff0*/  BSSY.RECONVERGENT B0, `(.L_x_31) ;  /* 0x000002c000007945 */ /* 0x000fe20003800200 */
[----:B------:R-:W-:Y:S02]  /*2000*/  ELECT P0, URZ, PT ;  /* 0x0000000000ff782f */ /* 0x000fe40003800000 */
[----:B------:R-:W-:-:S04]  /*2010*/  UISETP.NE.AND UP0, UPT, UR4, 0x8, UPT ;  /* 0x000000080400788c */ /* 0x000fc8000bf05270 */
[----:B------:R-:W-:Y:S02]  /*2020*/  USEL UR7, URZ, 0x1, UP0 ;  /* 0x00000001ff077887 */ /* 0x000fe40008000000 */
[----:B------:R-:W-:-:S04]  /*2030*/  USEL UR29, UR4, URZ, UP0 ;  /* 0x000000ff041d7287 */ /* 0x000fc80008000000 */
[----:B------:R-:W-:Y:S01]  /*2040*/  ULEA UR4, UR29, UR21, 0x3 ;  /* 0x000000151d047291 */ /* 0x000fe2000f8e18ff */
[----:B------:R-:W-:-:S04]  /*2050*/  LOP3.LUT R12, R12, UR7, RZ, 0x3c, !PT ;  /* 0x000000070c0c7c12 */ /* 0x000fc8000f8e3cff */
[----:B-1----:R-:W-:-:S04]  /*2060*/  SHF.L.U32 R0, R12, 0x1f, RZ ;  /* 0x0000001f0c007819 */ /* 0x002fc800000006ff */
[----:B------:R1:W3:Y:S01]  /*2070*/  SYNCS.PHASECHK.TRANS64.TRYWAIT P1, [UR4+0x40], R0 ;  /* 0x00004000ff0075a7 */ /* 0x0002e20008021104 */
[----:B------:R-:W-:Y:S05]  /*2080*/  @!P0 BRA `(.L_x_32) ;  /* 0x0000000000888947 */ /* 0x000fea0003800000 */
[----:B------:R-:W-:Y:S02]  /*2090*/  USHF.L.U32 UR4, UR6, 0xd, URZ ;  /* 0x0000000d06047899 */ /* 0x000fe400080006ff */
[----:B------:R-:W-:Y:S02]  /*20a0*/  UIADD3 UR22, UP1, UPT, UR46, 0x80, URZ ;  /* 0x000000802e167890 */ /* 0x000fe4000ff3e0ff */
[----:B------:R-:W-:Y:S02]  /*20b0*/  ULOP3.LUT UR24, UR4, UR40, URZ, 0xfc, !UPT ;  /* 0x0000002804187292 */ /* 0x000fe4000f8efcff */
[----:B------:R-:W-:Y:S02]  /*20c0*/  ULEA UR8, UR39, UR4, 0x1 ;  /* 0x0000000427087291 */ /* 0x000fe4000f8e08ff */
[----:B------:R-:W-:Y:S02]  /*20d0*/  ULEA UR24, UR24, UR21, 0x1 ;  /* 0x0000001518187291 */ /* 0x000fe4000f8e08ff */
[----:B------:R-:W-:-:S02]  /*20e0*/  UIADD3 UR14, UP0, UPT, UR46, 0x180, URZ ;  /* 0x000001802e0e7890 */ /* 0x000fc4000ff1e0ff */
[----:B------:R-:W-:Y:S02]  /*20f0*/  UIADD3 UR8, UPT, UPT, UR21, UR8, URZ ;  /* 0x0000000815087290 */ /* 0x000fe4000fffe0ff */
[----:B------:R-:W-:Y:S02]  /*2100*/  UIADD3 UR34, UPT, UPT, UR26, -0x40, URZ ;  /* 0xffffffc01a227890 */ /* 0x000fe4000fffe0ff */
[----:B------:R-:W-:Y:S02]  /*2110*/  ULOP3.LUT UR33, UR5, 0xfefffff8, URZ, 0xc0, !UPT ;  /* 0xfefffff805217892 */ /* 0x000fe4000f8ec0ff */
[----:B------:R-:W-:Y:S02]  /*2120*/  UIADD3.X UR23, UPT, UPT, URZ, UR47, URZ, UP1, !UPT ;  /* 0x0000002fff177290 */ /* 0x000fe40008ffe4ff */
[----:B------:R-:W-:Y:S02]  /*2130*/  UIADD3 UR32, UPT, UPT, UR24, 0x3300, URZ ;  /* 0x0000330018207890 */ /* 0x000fe4000fffe0ff */
[----:B------:R-:W-:-:S02]  /*2140*/  UPRMT UR7, URZ, 0x5410, UR37 ;  /* 0x00005410ff077896 */ /* 0x000fc40008000025 */
[----:B------:R-:W-:Y:S02]  /*2150*/  UIADD3 UR24, UPT, UPT, UR24, 0x5300, URZ ;  /* 0x0000530018187890 */ /* 0x000fe4000fffe0ff */
[----:B------:R-:W-:Y:S02]  /*2160*/  UIADD3.X UR15, UPT, UPT, URZ, UR47, URZ, UP0, !UPT ;  /* 0x0000002fff0f7290 */ /* 0x000fe400087fe4ff */
[----:B------:R-:W-:Y:S02]  /*2170*/  UIADD3 UR16, UPT, UPT, UR8, 0x23300, URZ ;  /* 0x0002330008107890 */ /* 0x000fe4000fffe0ff */
[----:B------:R-:W-:Y:S02]  /*2180*/  UPRMT UR4, URZ, 0x5410, UR31 ;  /* 0x00005410ff047896 */ /* 0x000fe4000800001f */
[----:B------:R-:W-:Y:S01]  /*2190*/  UIADD3 UR8, UPT, UPT, UR8, 0x24300, URZ ;  /* 0x0002430008087890 */ /* 0x000fe2000fffe0ff */
[----:B------:R-:W-:Y:S01]  /*21a0*/  UMOV UR44, 0x0 ;  /* 0x00000000002c7882 */ /* 0x000fe20000000000 */
[----:B------:R-:W-:Y:S01]  /*21b0*/  UMOV UR45, 0x10000000 ;  /* 0x10000000002d7882 */ /* 0x000fe20000000000 */
[----:B------:R-:W-:Y:S01]  /*21c0*/  UMOV UR27, UR35 ;  /* 0x00000023001b7c82 */ /* 0x000fe20008000000 */
[----:B------:R-:W-:Y:S01]  /*21d0*/  UMOV UR28, UR36 ;  /* 0x00000024001c7c82 */ /* 0x000fe20008000000 */
[----:B------:R-:W-:Y:S01]  /*21e0*/  UMOV UR25, UR33 ;  /* 0x0000002100197c82 */ /* 0x000fe20008000000 */
[----:B------:R-:W-:Y:S01]  /*21f0*/  UMOV UR20, UR36 ;  /* 0x0000002400147c82 */ /* 0x000fe20008000000 */
[----:B------:R-:W-:Y:S01]  /*2200*/  UMOV UR17, UR33 ;  /* 0x0000002100117c82 */ /* 0x000fe20008000000 */
[----:B------:R-:W-:Y:S01]  /*2210*/  UMOV UR18, UR34 ;  /* 0x0000002200127c82 */ /* 0x000fe20008000000 */
[----:B------:R4:W-:Y:S01]  /*2220*/  UTMALDG.3D.MULTICAST.2CTA [UR32], [UR22], UR7, desc[UR44] ;  /* 0x00002c20160073b4 */ /* 0x0009e20008211807 */
[----:B------:R-:W-:Y:S01]  /*2230*/  UMOV UR10, UR26 ;  /* 0x0000001a000a7c82 */ /* 0x000fe20008000000 */
[----:B------:R-:W-:Y:S01]  /*2240*/  UMOV UR11, UR19 ;  /* 0x00000013000b7c82 */ /* 0x000fe20008000000 */
[----:B------:R-:W-:Y:S01]  /*2250*/  UMOV UR12, UR36 ;  /* 0x00000024000c7c82 */ /* 0x000fe20008000000 */
[----:B------:R-:W-:Y:S01]  /*2260*/  UMOV UR9, UR33 ;  /* 0x0000002100097c82 */ /* 0x000fe20008000000 */
[----:B------:R4:W-:Y:S01]  /*2270*/  UTMALDG.3D.MULTICAST.2CTA [UR24], [UR22], UR7, desc[UR44] ;  /* 0x00002c18160073b4 */ /* 0x0009e20008211807 */
[----:B------:R4:W-:Y:S01]  /*2280*/  UTMALDG.3D.MULTICAST.2CTA [UR16], [UR14], UR4, desc[UR44] ;  /* 0x00002c100e0073b4 */ /* 0x0009e20008211804 */
[----:B------:R4:W-:Y:S02]  /*2290*/  UTMALDG.3D.MULTICAST.2CTA [UR8], [UR14], UR4, desc[UR44] ;  /* 0x00002c080e0073b4 */ /* 0x0009e40008211804 */
[----:B----4-:R-:W-:Y:S01]  /*22a0*/  NOP ;  /* 0x0000000000007918 */ /* 0x010fe20000000000 */
.L_x_32:
[----:B------:R-:W-:Y:S05]  /*22b0*/  BSYNC.RECONVERGENT B0 ;  /* 0x0000000000007941 */ /* 0x000fea0003800200 */
.L_x_31:
[----:B------:R-:W-:Y:S01]  /*22c0*/  UIADD3 UR26, UPT, UPT, UR26, 0x80, URZ ;  /* 0x000000801a1a7890 */ /* 0x000fe2000fffe0ff */
[----:B------:R-:W-:Y:S01]  /*22d0*/  UMOV UR6, UR29 ;  /* 0x0000001d00067c82 */ /* 0x000fe20008000000 */
[----:B------:R-:W-:Y:S01]  /*22e0*/  UMOV UR13, UR41 ;  /* 0x00000029000d7c82 */ /* 0x000fe20008000000 */
[----:B------:R-:W-:Y:S09]  /*22f0*/  BRA.U UP2, `(.L_x_33) ;  /* 0xfffffff902f47547 */ /* 0x000ff2000b83ffff */
.L_x_25:
[----:B------:R-:W-:Y:S01]  /*2300*/  ULEA UR4, UR29, UR21, 0x3 ;  /* 0x000000151d047291 */ /* 0x000fe2000f8e18ff */
[----:B-1----:R-:W-:Y:S01]  /*2310*/  SHF.L.U32 R0, R12, 0x1f, RZ ;  /* 0x0000001f0c007819 */ /* 0x002fe200000006ff */
[----:B------:R-:W-:Y:S01]  /*2320*/  @!P2 SYNCS.ARRIVE.TRANS64.A1T0 RZ, [UR21+0xb8], RZ ;  /* 0x0000b8ffffffa9a7 */ /* 0x000fe20008100015 */
[----:B------:R-:W-:-:S06]  /*2330*/  UISETP.GT.AND UP0, UPT, UR52, UR51, UPT ;  /* 0x000000333400728c */ /* 0x000fcc000bf04270 */
[----:B--23--:R1:W2:Y:S03]  /*2340*/  SYNCS.PHASECHK.TRANS64.TRYWAIT P1, [UR4+0x40], R0 ;  /* 0x00004000ff0075a7 */ /* 0x00c2a60008021104 */
[----:B------:R-:W-:Y:S05]  /*2350*/  BRA.U !UP0, `(.L_x_34) ;  /* 0x0000000508107547 */ /* 0x000fea000b800000 */
[----:B------:R-:W-:Y:S01]  /*2360*/  UIADD3 UR30, UPT, UPT, UR56, UR13, URZ ;  /* 0x0000000d381e7290 */ /* 0x000fe2000fffe0ff */
[----:B------:R-:W-:-:S11]  /*2370*/  UMOV UR7, UR29 ;  /* 0x0000001d00077c82 */ /* 0x000fd60008000000 */
.L_x_42:
[----:B------:R-:W-:Y:S01]  /*2380*/  ULEA UR6, UR7, UR21, 0x3 ;  /* 0x0000001507067291 */ /* 0x000fe2000f8e18ff */
[----:B--2---:R-:W-:Y:S01]  /*2390*/  @P4 MOV R2, 0xc000 ;  /* 0x0000c00000024802 */ /* 0x004fe20000000f00 */
[----:B--23--:R-:W-:Y:S10]  /*23a0*/  @P1 BRA `(.L_x_35) ;  /* 0x00000000000c1947 */ /* 0x00cff40003800000 */
[----:B------:R-:W-:-:S04]  /*23b0*/  SHF.L.U32 R3, R12, 0x1f, RZ ;  /* 0x0000001f0c037819 */ /* 0x000fc800000006ff */
[----:B------:R-:W2:Y:S02]  /*23c0*/  SYNCS.PHASECHK.TRANS64.TRYWAIT P0, [UR6+0x40], R3 ;  /* 0x00004003ff0075a7 */ /* 0x000ea40008001106 */
[----:B--2---:R-:W-:Y:S05]  /*23d0*/  @!P0 BRA `(.L_x_36) ;  /* 0x0000006000948947 */ /* 0x004fea0003800000 */
.L_x_35:
[----:B------:R2:W-:Y:S01]  /*23e0*/  @P4 SYNCS.ARRIVE.TRANS64 RZ, [UR6], R2 ;  /* 0x00000002ffff49a7 */ /* 0x0005e20008000006 */
[----:B------:R-:W-:-:S04]  /*23f0*/  ULOP3.LUT UR4, UR38, 0x2, URZ, 0xfc, !UPT ;  /* 0x0000000226047892 */ /* 0x000fc8000f8efcff */
[----:B------:R-:W-:-:S09]  /*2400*/  UISETP.NE.AND UP0, UPT, UR4, 0x2, UPT ;  /* 0x000000020400788c */ /* 0x000fd2000bf05270 */
[----:B------:R-:W-:Y:S05]  /*2410*/  BRA.U UP0, `(.L_x_37) ;  /* 0x0000000100047547 */ /* 0x000fea000b800000 */
[----:B------:R-:W-:Y:S05]  /*2420*/  BPT.TRAP 0x1 ;  /* 0x000000040000795c */ /* 0x000fea0000300000 */
.L_x_37:
[----:B------:R-:W-:Y:S04]  /*2430*/  BSSY.RECONVERGENT B0, `(.L_x_38) ;  /* 0x0000003000007945 */ /* 0x000fe80003800200 */
[----:B------:R-:W-:Y:S05]  /*2440*/  @!P3 BRA `(.L_x_39) ;  /* 0x000000000004b947 */ /* 0x000fea0003800000 */
[----:B------:R-:W-:Y:S05]  /*2450*/  BPT.TRAP 0x1 ;  /* 0x000000040000795c */ /* 0x000fea0000300000 */
.L_x_39:
[----:B------:R-:W-:Y:S05]  /*2460*/  BSYNC.RECONVERGENT B0 ;  /* 0x0000000000007941 */ /* 0x000fea0003800200 */
.L_x_38:
        /* <DEDUP_REMOVED lines=16> */
[----:B------:R-:W-:-:S02]  /*2570*/  USHF.L.U32 UR34, UR13, 0x7, URZ ;  /* 0x000000070d227899 */ /* 0x000fc400080006ff */
[----:B------:R-:W-:Y:S02]  /*2580*/  UIADD3 UR22, UP0, UPT, UR46, 0x180, URZ ;  /* 0x000001802e167890 */ /* 0x000fe4000ff1e0ff */
[----:B------:R-:W-:Y:S02]  /*2590*/  UIADD3 UR8, UPT, UPT, UR21, UR8, URZ ;  /* 0x0000000815087290 */ /* 0x000fe4000fffe0ff */
[----:B------:R-:W-:Y:S02]  /*25a0*/  ULOP3.LUT UR33, UR6, 0xfefffff8, URZ, 0xc0, !UPT ;  /* 0xfefffff806217892 */ /* 0x000fe4000f8ec0ff */
[----:B------:R-:W-:Y:S02]  /*25b0*/  UIADD3.X UR15, UPT, UPT, URZ, UR47, URZ, UP1, !UPT ;  /* 0x0000002fff0f7290 */ /* 0x000fe40008ffe4ff */
[----:B------:R-:W-:Y:S02]  /*25c0*/  UIADD3 UR32, UPT, UPT, UR24, 0x3300, URZ ;  /* 0x0000330018207890 */ /* 0x000fe4000fffe0ff */
[----:B------:R-:W-:-:S02]  /*25d0*/  UPRMT UR4, URZ, 0x5410, UR37 ;  /* 0x00005410ff047896 */ /* 0x000fc40008000025 */
[----:B------:R-:W-:Y:S02]  /*25e0*/  UIADD3 UR26, UPT, UPT, UR34, 0x40, URZ ;  /* 0x00000040221a7890 */ /* 0x000fe4000fffe0ff */
        /* <DEDUP_REMOVED lines=22> */
.L_x_41:
[----:B------:R-:W-:Y:S05]  /*2750*/  BSYNC.RECONVERGENT B0 ;  /* 0x0000000000007941 */ /* 0x000fea0003800200 */
.L_x_40:
[----:B------:R-:W-:Y:S01]  /*2760*/  UIADD3 UR13, UPT, UPT, UR13, 0x1, URZ ;  /* 0x000000010d0d7890 */ /* 0x000fe2000fffe0ff */
[----:B------:R-:W-:-:S03]  /*2770*/  UMOV UR7, UR29 ;  /* 0x0000001d00077c82 */ /* 0x000fc60008000000 */
[----:B------:R-:W-:-:S09]  /*2780*/  UISETP.NE.AND UP0, UPT, UR13, UR30, UPT ;  /* 0x0000001e0d00728c */ /* 0x000fd2000bf05270 */
[----:B------:R-:W-:Y:S05]  /*2790*/  BRA.U UP0, `(.L_x_42) ;  /* 0xfffffff900f87547 */ /* 0x000fea000b83ffff */
.L_x_34:
[C---:B------:R-:W-:Y:S01]  /*27a0*/  LEA R3, R11.reuse, UR21, 0x3 ;  /* 0x000000150b037c11 */ /* 0x040fe2000f8e18ff */
[----:B------:R-:W-:Y:S01]  /*27b0*/  NOP ;  /* 0x0000000000007918 */ /* 0x000fe20000000000 */
[----:B-1----:R-:W-:Y:S02]  /*27c0*/  SHF.L.U32 R0, R10, 0x1f, RZ ;  /* 0x0000001f0a007819 */ /* 0x002fe400000006ff */
[----:B------:R-:W-:Y:S02]  /*27d0*/  LEA R5, R11, UR21, 0x4 ;  /* 0x000000150b057c11 */ /* 0x000fe4000f8e20ff */
[----:B------:R-:W1:Y:S02]  /*27e0*/  SYNCS.PHASECHK.TRANS64.TRYWAIT P0, [R3+URZ+0xc0], R0 ;  /* 0x0000c000030075a7 */ /* 0x000e6400080011ff */
[----:B-1----:R-:W-:Y:S05]  /*27f0*/  @!P0 BRA `(.L_x_43) ;  /* 0x0000005c00a48947 */ /* 0x002fea0003800000 */
.L_x_144:
[----:B------:R-:W4:Y:S01]  /*2800*/  LDS.128 R4, [R5+0x150] ;  /* 0x0001500005047984 */ /* 0x000f220000000c00 */
[----:B------:R-:W-:Y:S01]  /*2810*/  UISETP.GE.AND UP0, UPT, UR42, 0x1, UPT ;  /* 0x000000012a00788c */ /* 0x000fe2000bf06270 */
[----:B------:R-:W-:Y:S01]  /*2820*/  @!PT LDS RZ, [RZ] ;  /* 0x00000000fffff984 */ /* 0x000fe20000000800 */
[----:B------:R-:W-:Y:S01]  /*2830*/  @!PT LDS RZ, [RZ] ;  /* 0x00000000fffff984 */ /* 0x000fe20000000800 */
[----:B------:R-:W-:Y:S01]  /*2840*/  @!PT LDS RZ, [RZ] ;  /* 0x00000000fffff984 */ /* 0x000fe20000000800 */
[----:B------:R-:W-:Y:S01]  /*2850*/  @!PT LDS RZ, [RZ] ;  /* 0x00000000fffff984 */ /* 0x000fe20000000800 */
[----:B------:R1:W-:Y:S06]  /*2860*/  MEMBAR.ALL.CTA ;  /* 0x0000000000007992 */ /* 0x0003ec0000008000 */
[----:B-1----:R-:W1:Y:S01]  /*2870*/  FENCE.VIEW.ASYNC.S ;  /* 0x00000000000073c6 */ /* 0x002e620000000000 */
[----:B----4-:R-:W-:-:S13]  /*2880*/  LOP3.LUT P0, RZ, R6, 0x1, RZ, 0xc0, !PT ;  /* 0x0000000106ff7812 */ /* 0x010fda000780c0ff */
[----:B-1----:R-:W-:Y:S01]  /*2890*/  VOTEU.ANY UP1, P0 ;  /* 0x0000000000ff7886 */ /* 0x002fe20000020100 */
[----:B------:R-:W-:-:S13]  /*28a0*/  PLOP3.LUT P0, PT, PT, PT, UP1, 0x80, 0x8 ;  /* 0x000000000008781c */ /* 0x000fda0003f0f018 */
[----:B------:R-:W-:Y:S02]  /*28b0*/  @P0 LOP3.LUT R0, R5, 0xffff, RZ, 0xc0, !PT ;  /* 0x0000ffff05000812 */ /* 0x000fe400078ec0ff */
[----:B--2---:R-:W-:Y:S02]  /*28c0*/  @P0 MOV R2, R4 ;  /* 0x0000000400020202 */ /* 0x004fe40000000f00 */
[----:B------:R-:W-:Y:S01]  /*28d0*/  @P0 R2UR UR5, R0 ;  /* 0x00000000000502ca */ /* 0x000fe200000e0000 */
[----:B------:R-:W-:Y:S01]  /*28e0*/  VIADD R0, R3, 0xd0 ;  /* 0x000000d003007836 */ /* 0x000fe20000000000 */
[----:B------:R-:W-:Y:S02]  /*28f0*/  @P0 SHF.R.U32.HI R4, RZ, 0x10, R5 ;  /* 0x00000010ff040819 */ /* 0x000fe40000011605 */
[----:B------:R-:W-:Y:S02]  /*2900*/  @P0 R2UR UR6, R2 ;  /* 0x00000000020602ca */ /* 0x000fe400000e0000 */
[----:B------:R-:W-:-:S02]  /*2910*/  PRMT R0, RZ, 0x654, R0 ;  /* 0x00000654ff007816 */ /* 0x000fc40000000000 */
[----:B------:R-:W-:Y:S02]  /*2920*/  @P0 R2UR UR4, R4 ;  /* 0x00000000040402ca */ /* 0x000fe400000e0000 */
[----:B------:R1:W-:Y:S03]  /*2930*/  SYNCS.ARRIVE.TRANS64.RED.A1T0 RZ, [R0+URZ], RZ ;  /* 0x000000ff00ff79a7 */ /* 0x0003e600081004ff */
[----:B------:R-:W-:-:S04]  /*2940*/  @UP1 UMOV UR43, UR5 ;  /* 0x00000005002b1c82 */ /* 0x000fc80008000000 */
[----:B------:R-:W-:-:S04]  /*2950*/  @UP1 UMOV UR48, UR6 ;  /* 0x0000000600301c82 */ /* 0x000fc80008000000 */
[----:B------:R-:W-:Y:S01]  /*2960*/  @UP1 UMOV UR36, UR4 ;  /* 0x0000000400241c82 */ /* 0x000fe20008000000 */
[----:B------:R-:W-:Y:S05]  /*2970*/  BRA.U !UP0, `(.L_x_44) ;  /* 0x0000000108d47547 */ /* 0x000fea000b800000 */
[----:B------:R-:W2:Y:S01]  /*2980*/  LDCU.128 UR12, c[0x0][0xb10] ;  /* 0x00016200ff0c77ac */ /* 0x000ea20008000c00 */
[----:B------:R-:W4:Y:S01]  /*2990*/  LDCU UR22, c[0x0][0xb20] ;  /* 0x00016400ff1677ac */ /* 0x000f220008000800 */
[----:B------:R-:W3:Y:S01]  /*29a0*/  LDCU UR20, c[0x0][0xb0c] ;  /* 0x00016180ff1477ac */ /* 0x000ee20008000800 */
[----:B------:R-:W1:Y:S01]  /*29b0*/  LDCU.64 UR8, c[0x0][0xb28] ;  /* 0x00016500ff0877ac */ /* 0x000e620008000a00 */
[----:B------:R-:W-:Y:S02]  /*29c0*/  UISETP.NE.AND UP3, UPT, UR42, 0x1, UPT ;  /* 0x000000012a00788c */ /* 0x000fe4000bf65270 */
[----:B--2---:R-:W-:Y:S02]  /*29d0*/  UIMAD.WIDE.U32 UR6, UR49, UR15, URZ ;  /* 0x0000000f310672a5 */ /* 0x004fe4000f8e00ff */
[----:B------:R-:W-:Y:S02]  /*29e0*/  UIMAD.WIDE.U32 UR4, UR50, UR12, URZ ;  /* 0x0000000c320472a5 */ /* 0x000fe4000f8e00ff */
[----:B------:R-:W-:-:S02]  /*29f0*/  UISETP.NE.AND UP0, UPT, UR14, 0x1, UPT ;  /* 0x000000010e00788c */ /* 0x000fc4000bf05270 */
[----:B------:R-:W-:Y:S01]  /*2a00*/  UIMAD.WIDE.U32 UR18, UR43, UR15, URZ ;  /* 0x0000000f2b1272a5 */ /* 0x000fe2000f8e00ff */
[----:B------:R-:W-:Y:S02]  /*2a10*/  UMOV UR6, UR7 ;  /* 0x0000000700067c82 */ /* 0x000fe40008000000 */
[----:B------:R-:W-:Y:S01]  /*2a20*/  UMOV UR4, UR5 ;  /* 0x0000000500047c82 */ /* 0x000fe20008000000 */
[----:B----4-:R-:W-:Y:S02]  /*2a30*/  USHF.R.U32.HI UR6, URZ, UR22, UR6 ;  /* 0x00000016ff067299 */ /* 0x010fe40008011606 */
[----:B---3--:R-:W-:Y:S02]  /*2a40*/  UISETP.NE.AND UP2, UPT, UR20, 0x1, UPT ;  /* 0x000000011400788c */ /* 0x008fe4000bf45270 */
[----:B------:R-:W-:Y:S02]  /*2a50*/  USHF.R.U32.HI UR4, URZ, UR13, UR4 ;  /* 0x0000000dff047299 */ /* 0x000fe40008011604 */
[----:B------:R-:W-:-:S02]  /*2a60*/  USEL UR5, UR49, UR6, !UP0 ;  /* 0x0000000631057287 */ /* 0x000fc4000c000000 */
[----:B------:R-:W-:Y:S02]  /*2a70*/  USEL UR6, UR50, UR4, !UP2 ;  /* 0x0000000432067287 */ /* 0x000fe4000d000000 */
[----:B-1----:R-:W-:Y:S01]  /*2a80*/  UIMAD.WIDE.U32 UR10, UR5, UR8, URZ ;  /* 0x00000008050a72a5 */ /* 0x002fe2000f8e00ff */
[----:B------:R-:W-:Y:S01]  /*2a90*/  UMOV UR4, UR19 ;  /* 0x0000001300047c82 */ /* 0x000fe20008000000 */
[----:B------:R-:W-:Y:S02]  /*2aa0*/  UIMAD.WIDE.U32 UR16, UR48, UR12, URZ ;  /* 0x0000000c301072a5 */ /* 0x000fe4000f8e00ff */
[----:B------:R-:W-:-:S03]  /*2ab0*/  UIMAD.WIDE.U32 UR18, UR6, UR8, URZ ;  /* 0x00000008061272a5 */ /* 0x000fc6000f8e00ff */
[----:B------:R-:W-:Y:S01]  /*2ac0*/  UMOV UR10, UR11 ;  /* 0x0000000b000a7c82 */ /* 0x000fe20008000000 */
[----:B------:R-:W-:Y:S02]  /*2ad0*/  USHF.R.U32.HI UR4, URZ, UR22, UR4 ;  /* 0x00000016ff047299 */ /* 0x000fe40008011604 */
[----:B------:R-:W-:Y:S01]  /*2ae0*/  @UP3 USHF.R.U32.HI UR5, URZ, UR9, UR10 ;  /* 0x00000009ff053299 */ /* 0x000fe2000801160a */
[----:B------:R-:W-:Y:S01]  /*2af0*/  UMOV UR16, UR17 ;  /* 0x0000001100107c82 */ /* 0x000fe20008000000 */
[----:B------:R-:W-:Y:S01]  /*2b00*/  UMOV UR18, UR19 ;  /* 0x0000001300127c82 */ /* 0x000fe20008000000 */
[----:B------:R-:W-:Y:S02]  /*2b10*/  USHF.R.U32.HI UR13, URZ, UR13, UR16 ;  /* 0x0000000dff0d7299 */ /* 0x000fe40008011610 */
[----:B------:R-:W-:Y:S02]  /*2b20*/  USEL UR4, UR43, UR4, !UP0 ;  /* 0x000000042b047287 */ /* 0x000fe4000c000000 */
[----:B------:R-:W-:-:S02]  /*2b30*/  @UP3 USHF.R.U32.HI UR6, URZ, UR9, UR18 ;  /* 0x00000009ff063299 */ /* 0x000fc40008011612 */
[----:B------:R-:W-:Y:S02]  /*2b40*/  UIMAD UR7, UR42, UR5, URZ ;  /* 0x000000052a0772a4 */ /* 0x000fe4000f8e02ff */
[----:B------:R-:W-:Y:S02]  /*2b50*/  USEL UR5, UR48, UR13, !UP2 ;  /* 0x0000000d30057287 */ /* 0x000fe4000d000000 */
[----:B------:R-:W-:Y:S02]  /*2b60*/  UIMAD UR10, UR42, UR6, URZ ;  /* 0x000000062a0a72a4 */ /* 0x000fe4000f8e02ff */
[----:B------:R-:W-:Y:S02]  /*2b70*/  UISETP.GE.AND UP0, UPT, UR4, UR7, UPT ;  /* 0x000000070400728c */ /* 0x000fe4000bf06270 */
[----:B------:R-:W-:Y:S02]  /*2b80*/  UIMAD.WIDE.U32 UR12, UR4, UR8, URZ ;  /* 0x00000008040c72a5 */ /* 0x000fe4000f8e00ff */
[----:B------:R-:W-:-:S02]  /*2b90*/  UISETP.GE.OR UP0, UPT, UR5, UR10, UP0 ;  /* 0x0000000a0500728c */ /* 0x000fc40008706670 */
        /* <DEDUP_REMOVED lines=19> */
.L_x_44:
[----:B------:R-:W2:Y:S02]  /*2cd0*/  LDCU UR4, c[0x0][0xb30] ;  /* 0x00016600ff0477ac */ /* 0x000ea40008000800 */
[----:B--2---:R-:W-:-:S09]  /*2ce0*/  UISETP.NE.AND UP0, UPT, UR4, 0x1, UPT ;  /* 0x000000010400788c */ /* 0x004fd2000bf05270 */
[----:B------:R-:W-:Y:S05]  /*2cf0*/  BRA.U UP0, `(.L_x_45) ;  /* 0x0000000100447547 */ /* 0x000fea000b800000 */
[----:B------:R-:W2:Y:S01]  /*2d00*/  LDCU.128 UR8, c[0x0][0xb10] ;  /* 0x00016200ff0877ac */ /* 0x000ea20008000c00 */
[----:B------:R-:W4:Y:S01]  /*2d10*/  LDCU UR12, c[0x0][0xb0c] ;  /* 0x00016180ff0c77ac */ /* 0x000f220008000800 */
[----:B------:R-:W1:Y:S01]  /*2d20*/  LDCU UR13, c[0x0][0xb20] ;  /* 0x00016400ff0d77ac */ /* 0x000e620008000800 */
[----:B--2---:R-:W-:Y:S02]  /*2d30*/  UIMAD.WIDE.U32 UR6, UR48, UR8, URZ ;  /* 0x00000008300672a5 */ /* 0x004fe4000f8e00ff */
[----:B------:R-:W-:Y:S02]  /*2d40*/  UIMAD.WIDE.U32 UR4, UR43, UR11, URZ ;  /* 0x0000000b2b0472a5 */ /* 0x000fe4000f8e00ff */
[----:B----4-:R-:W-:Y:S02]  /*2d50*/  UISETP.NE.AND UP2, UPT, UR12, 0x1, UPT ;  /* 0x000000010c00788c */ /* 0x010fe4000bf45270 */
[----:B------:R-:W-:Y:S01]  /*2d60*/  UISETP.NE.AND UP0, UPT, UR10, 0x1, UPT ;  /* 0x000000010a00788c */ /* 0x000fe2000bf05270 */
[----:B------:R-:W-:-:S02]  /*2d70*/  UMOV UR6, UR7 ;  /* 0x0000000700067c82 */ /* 0x000fc40008000000 */
[----:B------:R-:W-:Y:S01]  /*2d80*/  UMOV UR4, UR5 ;  /* 0x0000000500047c82 */ /* 0x000fe20008000000 */
[----:B------:R-:W-:Y:S02]  /*2d90*/  USHF.R.U32.HI UR9, URZ, UR9, UR6 ;  /* 0x00000009ff097299 */ /* 0x000fe40008011606 */
[----:B-1----:R-:W-:Y:S02]  /*2da0*/  USHF.R.U32.HI UR4, URZ, UR13, UR4 ;  /* 0x0000000dff047299 */ /* 0x002fe40008011604 */
[----:B------:R-:W-:Y:S02]  /*2db0*/  USEL UR5, UR48, UR9, !UP2 ;  /* 0x0000000930057287 */ /* 0x000fe4000d000000 */
[----:B------:R-:W-:-:S04]  /*2dc0*/  USEL UR4, UR43, UR4, !UP0 ;  /* 0x000000042b047287 */ /* 0x000fc8000c000000 */
[----:B------:R-:W-:Y:S02]  /*2dd0*/  UIADD3 UR6, UPT, UPT, UR5, -UR4, URZ ;  /* 0x8000000405067290 */ /* 0x000fe4000fffe0ff */
[----:B------:R-:W-:Y:S02]  /*2de0*/  UIADD3 UR4, UPT, UPT, -UR5, UR4, URZ ;  /* 0x0000000405047290 */ /* 0x000fe4000fffe1ff */
[----:B------:R-:W-:Y:S02]  /*2df0*/  UIMAD UR43, UR6, UR10, UR43 ;  /* 0x0000000a062b72a4 */ /* 0x000fe4000f8e022b */
[----:B------:R-:W-:-:S12]  /*2e00*/  UIMAD UR48, UR4, UR12, UR48 ;  /* 0x0000000c043072a4 */ /* 0x000fd8000f8e0230 */
.L_x_45:
[----:B------:R-:W-:Y:S01]  /*2e10*/  VIADD R11, R11, 0x1 ;  /* 0x000000010b0b7836 */ /* 0x000fe20000000000 */
[----:B------:R-:W-:Y:S02]  /*2e20*/  R2UR UR5, R61 ;  /* 0x000000003d0572ca */ /* 0x000fe400000e0000 */
[----:B------:R-:W-:Y:S02]  /*2e30*/  R2UR UR4, R60 ;  /* 0x000000003c0472ca */ /* 0x000fe400000e0000 */
[C---:B------:R-:W-:Y:S02]  /*2e40*/  ISETP.NE.AND P0, PT, R11.reuse, 0x2, PT ;  /* 0x000000020b00780c */ /* 0x040fe40003f05270 */
[----:B------:R-:W-:Y:S02]  /*2e50*/  PLOP3.LUT P2, PT, PT, PT, PT, 0x80, 0x8 ;  /* 0x000000000008781c */ /* 0x000fe40003f4f070 */
[----:B------:R-:W-:Y:S02]  /*2e60*/  SEL R3, RZ, 0x1, P0 ;  /* 0x00000001ff037807 */ /* 0x000fe40000000000 */
[----:B------:R-:W-:-:S02]  /*2e70*/  SEL R11, R11, RZ, P0 ;  /* 0x000000ff0b0b7207 */ /* 0x000fc40000000000 */
[----:B------:R-:W-:Y:S01]  /*2e80*/  LOP3.LUT R10, R10, R3, RZ, 0x3c, !PT ;  /* 0x000000030a0a7212 */ /* 0x000fe200078e3cff */
[----:B------:R-:W-:Y:S02]  /*2e90*/  UIADD3 UR20, UPT, UPT, UR48, UR5, URZ ;  /* 0x0000000530147290 */ /* 0x000fe4000fffe0ff */
[----:B------:R-:W-:Y:S01]  /*2ea0*/  UIADD3 UR26, UPT, UPT, UR43, UR4, URZ ;  /* 0x000000042b1a7290 */ /* 0x000fe2000fffe0ff */
[----:B------:R-:W-:Y:S11]  /*2eb0*/  BRA.U UP1, `(.L_x_46) ;  /* 0xffffffed01847547 */ /* 0x000ff6000b83ffff */
[----:B------:R-:W-:Y:S01]  /*2ec0*/  UIADD3 UR21, UPT, UPT, UR21, 0x40, URZ ;  /* 0x0000004015157890 */ /* 0x000fe2000fffe0ff */
[----:B------:R-:W-:-:S03]  /*2ed0*/  SHF.L.U32 R3, R12, 0x1f, RZ ;  /* 0x0000001f0c037819 */ /* 0x000fc600000006ff */
[----:B------:R-:W-:-:S09]  /*2ee0*/  ULEA UR4, UR29, UR21, 0x3 ;  /* 0x000000151d047291 */ /* 0x000fd2000f8e18ff */
[----:B------:R-:W2:Y:S02]  /*2ef0*/  SYNCS.PHASECHK.TRANS64.TRYWAIT P0, [UR4], R3 ;  /* 0x00000003ff0075a7 */ /* 0x000ea40008001104 */
[----:B--2---:R-:W-:Y:S05]  /*2f00*/  @!P0 BRA `(.L_x_47) ;  /* 0x0000005400f48947 */ /* 0x004fea0003800000 */
.L_x_146:
[----:B------:R-:W-:-:S04]  /*2f10*/  UIADD3 UR4, UPT, UPT, UR29, 0x1, URZ ;  /* 0x000000011d047890 */ /* 0x000fc8000fffe0ff */
[----:B------:R-:W-:-:S04]  /*2f20*/  UISETP.NE.AND UP0, UPT, UR4, 0x8, UPT ;  /* 0x000000080400788c */ /* 0x000fc8000bf05270 */
[----:B------:R-:W-:Y:S02]  /*2f30*/  USEL UR6, URZ, 0x1, UP0 ;  /* 0x00000001ff067887 */ /* 0x000fe40008000000 */
[----:B------:R-:W-:-:S04]  /*2f40*/  USEL UR4, UR4, URZ, UP0 ;  /* 0x000000ff04047287 */ /* 0x000fc80008000000 */
[----:B------:R-:W-:Y:S01]  /*2f50*/  ULEA UR5, UR4, UR21, 0x3 ;  /* 0x0000001504057291 */ /* 0x000fe2000f8e18ff */
[----:B------:R-:W-:-:S04]  /*2f60*/  LOP3.LUT R2, R12, UR6, RZ, 0x3c, !PT ;  /* 0x000000060c027c12 */ /* 0x000fc8000f8e3cff */
[----:B-1----:R-:W-:-:S04]  /*2f70*/  SHF.L.U32 R3, R2, 0x1f, RZ ;  /* 0x0000001f02037819 */ /* 0x002fc800000006ff */
[----:B------:R-:W1:Y:S02]  /*2f80*/  SYNCS.PHASECHK.TRANS64.TRYWAIT P0, [UR5], R3 ;  /* 0x00000003ff0075a7 */ /* 0x000e640008001105 */
[----:B-1----:R-:W-:Y:S05]  /*2f90*/  @!P0 BRA `(.L_x_48) ;  /* 0x0000005400e88947 */ /* 0x002fea0003800000 */
.L_x_148:
        /* <DEDUP_REMOVED lines=9> */
.L_x_150:
        /* <DEDUP_REMOVED lines=9> */
.L_x_152:
        /* <DEDUP_REMOVED lines=9> */
.L_x_154:
        /* <DEDUP_REMOVED lines=9> */
.L_x_156:
        /* <DEDUP_REMOVED lines=9> */
.L_x_158:
[----:B------:R-:W-:-:S04]  /*3270*/  UIADD3 UR4, UPT, UPT, UR4, 0x1, URZ ;  /* 0x0000000104047890 */ /* 0x000fc8000fffe0ff */
[----:B------:R-:W-:-:S04]  /*3280*/  UISETP.NE.AND UP0, UPT, UR4, 0x8, UPT ;  /* 0x000000080400788c */ /* 0x000fc8000bf05270 */
[----:B------:R-:W-:Y:S02]  /*3290*/  USEL UR5, URZ, 0x1, UP0 ;  /* 0x00000001ff057887 */ /* 0x000fe40008000000 */
[----:B------:R-:W-:-:S04]  /*32a0*/  USEL UR4, UR4, URZ, UP0 ;  /* 0x000000ff04047287 */ /* 0x000fc80008000000 */
[----:B------:R-:W-:Y:S01]  /*32b0*/  ULEA UR4, UR4, UR21, 0x3 ;  /* 0x0000001504047291 */ /* 0x000fe2000f8e18ff */
[----:B-1----:R-:W-:-:S04]  /*32c0*/  LOP3.LUT R3, R2, UR5, RZ, 0x3c, !PT ;  /* 0x0000000502037c12 */ /* 0x002fc8000f8e3cff */
[----:B------:R-:W-:Y:S01]  /*32d0*/  SHF.L.U32 R3, R3, 0x1f, RZ ;  /* 0x0000001f03037819 */ /* 0x000fe200000006ff */
[----:B------:R-:W-:-:S07]  /*32e0*/  IMAD.U32 R0, RZ, RZ, UR4 ;  /* 0x00000004ff007e24 */ /* 0x000fce000f8e00ff */
.L_x_54:
[----:B-1----:R1:W2:Y:S02]  /*32f0*/  SYNCS.PHASECHK.TRANS64.TRYWAIT P0, [R0+URZ], R3 ;  /* 0x00000003000075a7 */ /* 0x0022a400080011ff */
[----:B--2---:R-:W-:Y:S05]  /*3300*/  @!P0 NANOSLEEP.SYNCS 0x989680 ;  /* 0x009896800000895d */ /* 0x004fea0003900000 */
[----:B------:R-:W2:Y:S02]  /*3310*/  @!P0 SYNCS.PHASECHK.TRANS64 P0, [R0+URZ], R3 ;  /* 0x00000003000085a7 */ /* 0x000ea400080010ff */
[----:B--2---:R-:W-:Y:S05]  /*3320*/  @P0 EXIT ;  /* 0x000000000000094d */ /* 0x004fea0003800000 */
[----:B------:R-:W-:Y:S05]  /*3330*/  BRA `(.L_x_54) ;  /* 0xfffffffc00ec7947 */ /* 0x000fea000383ffff */
.L_x_22:
[----:B------:R-:W-:-:S04]  /*3340*/  UISETP.NE.AND UP0, UPT, UR55, URZ, UPT ;  /* 0x000000ff3700728c */ /* 0x000fc8000bf05270 */
[----:B------:R-:W-:-:S09]  /*3350*/  UISETP.NE.OR UP0, UPT, UR22, 0x1, UP0 ;  /* 0x000000011600788c */ /* 0x000fd20008705670 */
[----:B------:R-:W-:Y:S05]  /*3360*/  BRA.U UP0, `(.L_x_55) ;  /* 0x0000000500487547 */ /* 0x000fea000b800000 */
[----:B------:R-:W-:Y:S01]  /*3370*/  ISETP.GE.U32.AND P2, PT, R0, 0x10, PT ;  /* 0x000000100000780c */ /* 0x000fe20003f46070 */
[----:B------:R-:W-:Y:S01]  /*3380*/  IMAD.MOV.U32 R12, RZ, RZ, 0x1 ;  /* 0x00000001ff0c7424 */ /* 0x000fe200078e00ff */
[----:B------:R-:W-:Y:S02]  /*3390*/  CS2R R10, SRZ ;  /* 0x00000000000a7805 */ /* 0x000fe4000001ff00 */
[----:B------:R-:W-:Y:S01]  /*33a0*/  CS2R R8, SRZ ;  /* 0x0000000000087805 */ /* 0x000fe2000001ff00 */
[----:B------:R-:W-:Y:S01]  /*33b0*/  UMOV UR6, 0x400 ;  /* 0x0000040000067882 */ /* 0x000fe20000000000 */
[----:B------:R-:W-:Y:S01]  /*33c0*/  UMOV UR5, URZ ;  /* 0x000000ff00057c82 */ /* 0x000fe20008000000 */
[----:B------:R-:W-:-:S12]  /*33d0*/  ULEA UR6, UR55, UR6, 0x18 ;  /* 0x0000000637067291 */ /* 0x000fd8000f8ec0ff */
.L_x_59:
[----:B------:R-:W-:Y:S02]  /*33e0*/  LEA R2, R8, UR6, 0x3 ;  /* 0x0000000608027c11 */ /* 0x000fe4000f8e18ff */
[----:B------:R-:W-:-:S03]  /*33f0*/  SHF.L.U32 R5, R9, 0x1f, RZ ;  /* 0x0000001f09057819 */ /* 0x000fc600000006ff */
[----:B------:R-:W-:Y:S01]  /*3400*/  VIADD R4, R2, 0x130 ;  /* 0x0000013002047836 */ /* 0x000fe20000000000 */
[----:B------:R-:W1:Y:S02]  /*3410*/  SYNCS.PHASECHK.TRANS64.TRYWAIT P0, [R2+URZ+0x120], R5 ;  /* 0x00012005020075a7 */ /* 0x000e6400080011ff */
[----:B-1----:R-:W-:Y:S05]  /*3420*/  @!P0 BRA `(.L_x_56) ;  /* 0x0000005400548947 */ /* 0x002fea0003800000 */
.L_x_159:
[----:B------:R-:W-:Y:S01]  /*3430*/  ULEA UR4, UR5, UR6, 0x3 ;  /* 0x0000000605047291 */ /* 0x000fe2000f8e18ff */
[----:B------:R-:W-:Y:S02]  /*3440*/  PRMT R4, RZ, 0x654, R4 ;  /* 0x00000654ff047816 */ /* 0x000fe40000000004 */
[----:B-1----:R-:W-:Y:S01]  /*3450*/  SHF.L.U32 R5, R12, 0x1f, RZ ;  /* 0x0000001f0c057819 */ /* 0x002fe200000006ff */
[----:B------:R-:W-:Y:S01]  /*3460*/  UIADD3 UR7, UPT, UPT, UR4, 0xc0, URZ ;  /* 0x000000c004077890 */ /* 0x000fe2000fffe0ff */
[----:B------:R1:W-:Y:S05]  /*3470*/  SYNCS.ARRIVE.TRANS64.RED.A1T0 RZ, [R4+URZ], RZ ;  /* 0x000000ff04ff79a7 */ /* 0x0003ea00081004ff */
[----:B------:R-:W-:Y:S01]  /*3480*/  IMAD.U32 R7, RZ, RZ, UR7 ;  /* 0x00000007ff077e24 */ /* 0x000fe2000f8e00ff */
[----:B------:R-:W2:Y:S04]  /*3490*/  SYNCS.PHASECHK.TRANS64.TRYWAIT P0, [UR4+0xd0], R5 ;  /* 0x0000d005ff0075a7 */ /* 0x000ea80008001104 */
[----:B------:R-:W-:Y:S01]  /*34a0*/  PRMT R6, R0, 0x654, R7 ;  /* 0x0000065400067816 */ /* 0x000fe20000000007 */
[----:B-1----:R-:W-:Y:S01]  /*34b0*/  @!P2 IMAD.MOV.U32 R4, RZ, RZ, 0x10 ;  /* 0x00000010ff04a424 */ /* 0x002fe200078e00ff */
[----:B--2---:R-:W-:Y:S06]  /*34c0*/  @!P0 BRA `(.L_x_57) ;  /* 0x0000005400408947 */ /* 0x004fec0003800000 */
.L_x_161:
[----:B------:R-:W-:Y:S01]  /*34d0*/  ULEA UR8, UR5, UR6, 0x4 ;  /* 0x0000000605087291 */ /* 0x000fe2000f8e20ff */
[----:B------:R-:W-:Y:S01]  /*34e0*/  SEL R3, R6, R3, !P2 ;  /* 0x0000000306037207 */ /* 0x000fe20005000000 */
[----:B------:R-:W-:Y:S01]  /*34f0*/  UIADD3 UR9, UPT, UPT, UR4, 0xc0, URZ ;  /* 0x000000c004097890 */ /* 0x000fe2000fffe0ff */
[----:B-1----:R-:W-:Y:S01]  /*3500*/  LEA R2, R11, UR6, 0x3 ;  /* 0x000000060b027c11 */ /* 0x002fe2000f8e18ff */
[----:B------:R-:W-:Y:S01]  /*3510*/  UIADD3 UR8, UPT, UPT, UR8, 0x150, URZ ;  /* 0x0000015008087890 */ /* 0x000fe2000fffe0ff */
[----:B------:R-:W-:Y:S01]  /*3520*/  SHF.L.U32 R5, R10, 0x1f, RZ ;  /* 0x0000001f0a057819 */ /* 0x000fe200000006ff */
[----:B------:R1:W-:Y:S01]  /*3530*/  @!P2 SYNCS.ARRIVE.TRANS64.RED RZ, [R3+URZ], R4 ;  /* 0x0000000403ffa9a7 */ /* 0x0003e200080004ff */
[----:B------:R-:W-:Y:S01]  /*3540*/  UIADD3 UR4, UPT, UPT, UR5, 0x1, URZ ;  /* 0x0000000105047890 */ /* 0x000fe2000fffe0ff */
[----:B------:R-:W-:-:S03]  /*3550*/  VIADD R8, R8, 0x1 ;  /* 0x0000000108087836 */ /* 0x000fc60000000000 */
[----:B------:R-:W-:Y:S02]  /*3560*/  UISETP.NE.AND UP0, UPT, UR4, 0x2, UPT ;  /* 0x000000020400788c */ /* 0x000fe4000bf05270 */
[----:B------:R-:W-:Y:S06]  /*3570*/  UGETNEXTWORKID.BROADCAST [UR8], [UR9] ;  /* 0x00000000080073ca */ /* 0x000fec0008000100 */
[----:B------:R-:W-:Y:S01]  /*3580*/  USEL UR7, URZ, 0x1, UP0 ;  /* 0x00000001ff077887 */ /* 0x000fe20008000000 */
[----:B------:R-:W-:Y:S01]  /*3590*/  ISETP.NE.AND P0, PT, R8, 0x2, PT ;  /* 0x000000020800780c */ /* 0x000fe20003f05270 */
[----:B------:R-:W-:Y:S01]  /*35a0*/  USEL UR5, UR4, URZ, UP0 ;  /* 0x000000ff04057287 */ /* 0x000fe20008000000 */
[----:B------:R-:W2:Y:S03]  /*35b0*/  SYNCS.PHASECHK.TRANS64.TRYWAIT P1, [R2+URZ+0xc0], R5 ;  /* 0x0000c005020075a7 */ /* 0x000ea600080211ff */
[----:B------:R-:W-:Y:S01]  /*35c0*/  LOP3.LUT R12, R12, UR7, RZ, 0x3c, !PT ;  /* 0x000000070c0c7c12 */ /* 0x000fe2000f8e3cff */
[----:B-12---:R-:W-:Y:S07]  /*35d0*/  @!P1 BRA `(.L_x_58) ;  /* 0x0000005400149947 */ /* 0x006fee0003800000 */
.L_x_162:
[C---:B------:R-:W-:Y:S01]  /*35e0*/  LEA R4, R11.reuse, UR6, 0x4 ;  /* 0x000000060b047c11 */ /* 0x040fe2000f8e20ff */
[----:B-1----:R-:W-:Y:S01]  /*35f0*/  VIADD R2, R2, 0xd0 ;  /* 0x000000d002027836 */ /* 0x002fe20000000000 */
[----:B------:R-:W-:Y:S01]  /*3600*/  SEL R8, R8, RZ, P0 ;  /* 0x000000ff08087207 */ /* 0x000fe20000000000 */
[----:B------:R-:W-:-:S03]  /*3610*/  VIADD R11, R11, 0x1 ;  /* 0x000000010b0b7836 */ /* 0x000fc60000000000 */
[----:B------:R-:W1:Y:S01]  /*3620*/  LDS.128 R4, [R4+0x150] ;  /* 0x0001500004047984 */ /* 0x000e620000000c00 */
[----:B------:R-:W-:Y:S02]  /*3630*/  PRMT R2, RZ, 0x654, R2 ;  /* 0x00000654ff027816 */ /* 0x000fe40000000002 */
[C---:B------:R-:W-:Y:S01]  /*3640*/  ISETP.NE.AND P1, PT, R11.reuse, 0x2, PT ;  /* 0x000000020b00780c */ /* 0x040fe20003f25270 */
[----:B------:R-:W-:Y:S01]  /*3650*/  @!PT LDS RZ, [RZ] ;  /* 0x00000000fffff984 */ /* 0x000fe20000000800 */
[----:B------:R-:W-:Y:S01]  /*3660*/  @!PT LDS RZ, [RZ] ;  /* 0x00000000fffff984 */ /* 0x000fe20000000800 */
[----:B------:R-:W-:Y:S01]  /*3670*/  @!PT LDS RZ, [RZ] ;  /* 0x00000000fffff984 */ /* 0x000fe20000000800 */
[----:B------:R-:W-:Y:S01]  /*3680*/  @!PT LDS RZ, [RZ] ;  /* 0x00000000fffff984 */ /* 0x000fe20000000800 */
[----:B------:R2:W-:Y:S06]  /*3690*/  MEMBAR.ALL.CTA ;  /* 0x0000000000007992 */ /* 0x0005ec0000008000 */
[----:B--2---:R-:W2:Y:S01]  /*36a0*/  FENCE.VIEW.ASYNC.S ;  /* 0x00000000000073c6 */ /* 0x004ea20000000000 */
[----:B------:R-:W-:Y:S01]  /*36b0*/  SEL R11, R11, RZ, P1 ;  /* 0x000000ff0b0b7207 */ /* 0x000fe20000800000 */
[----:B--2---:R2:W-:Y:S01]  /*36c0*/  SYNCS.ARRIVE.TRANS64.RED.A1T0 RZ, [R2+URZ], RZ ;  /* 0x000000ff02ff79a7 */ /* 0x0045e200081004ff */
[----:B-1----:R-:W-:-:S02]  /*36d0*/  LOP3.LUT P3, RZ, R6, 0x1, RZ, 0xc0, !PT ;  /* 0x0000000106ff7812 */ /* 0x002fc4000786c0ff */
[----:B------:R-:W-:-:S04]  /*36e0*/  SEL R5, RZ, 0x1, P1 ;  /* 0x00000001ff057807 */ /* 0x000fc80000800000 */
[----:B------:R-:W-:Y:S02]  /*36f0*/  LOP3.LUT R10, R10, R5, RZ, 0x3c, !PT ;  /* 0x000000050a0a7212 */ /* 0x000fe400078e3cff */
[----:B--2---:R-:W-:-:S04]  /*3700*/  SEL R2, RZ, 0x1, P0 ;  /* 0x00000001ff027807 */ /* 0x004fc80000000000 */
[----:B------:R-:W-:Y:S01]  /*3710*/  LOP3.LUT R9, R9, R2, RZ, 0x3c, !PT ;  /* 0x0000000209097212 */ /* 0x000fe200078e3cff */
[----:B------:R-:W-:Y:S06]  /*3720*/  @P3 BRA `(.L_x_59) ;  /* 0xfffffffc002c3947 */ /* 0x000fec000383ffff */
[----:B------:R-:W-:Y:S01]  /*3730*/  ULEA UR4, UR5, UR6, 0x3 ;  /* 0x0000000605047291 */ /* 0x000fe2000f8e18ff */
[----:B------:R-:W-:-:S08]  /*3740*/  SHF.L.U32 R3, R12, 0x1f, RZ ;  /* 0x0000001f0c037819 */ /* 0x000fd000000006ff */
[----:B------:R-:W1:Y:S02]  /*3750*/  SYNCS.PHASECHK.TRANS64 P0, [UR4+0xd0], R3 ;  /* 0x0000d003ff0075a7 */ /* 0x000e640008001004 */
[----:B-1----:R-:W-:Y:S05]  /*3760*/  @P0 BRA `(.L_x_60) ;  /* 0x0000000000080947 */ /* 0x002fea0003800000 */
[----:B------:R-:W1:Y:S02]  /*3770*/  SYNCS.PHASECHK.TRANS64.TRYWAIT P0, [UR4+0xd0], R3 ;  /* 0x0000d003ff0075a7 */ /* 0x000e640008001104 */
[----:B-1----:R-:W-:Y:S05]  /*3780*/  @!P0 BRA `(.L_x_61) ;  /* 0x0000005000bc8947 */ /* 0x002fea0003800000 */
.L_x_60:
[----:B------:R-:W-:-:S04]  /*3790*/  UIADD3 UR7, UPT, UPT, UR5, 0x1, URZ ;  /* 0x0000000105077890 */ /* 0x000fc8000fffe0ff */
[----:B------:R-:W-:-:S04]  /*37a0*/  UISETP.NE.AND UP0, UPT, UR7, 0x2, UPT ;  /* 0x000000020700788c */ /* 0x000fc8000bf05270 */
[----:B------:R-:W-:Y:S02]  /*37b0*/  USEL UR8, URZ, 0x1, UP0 ;  /* 0x00000001ff087887 */ /* 0x000fe40008000000 */
[----:B------:R-:W-:-:S04]  /*37c0*/  USEL UR7, UR7, URZ, UP0 ;  /* 0x000000ff07077287 */ /* 0x000fc80008000000 */
[----:B------:R-:W-:Y:S01]  /*37d0*/  ULEA UR7, UR7, UR6, 0x3 ;  /* 0x0000000607077291 */ /* 0x000fe2000f8e18ff */
[----:B-1----:R-:W-:-:S04]  /*37e0*/  LOP3.LUT R3, R12, UR8, RZ, 0x3c, !PT ;  /* 0x000000080c037c12 */ /* 0x002fc8000f8e3cff */
[----:B------:R-:W-:-:S04]  /*37f0*/  SHF.L.U32 R0, R3, 0x1f, RZ ;  /* 0x0000001f03007819 */ /* 0x000fc800000006ff */
[----:B------:R-:W1:Y:S02]  /*3800*/  SYNCS.PHASECHK.TRANS64 P0, [UR7+0xd0], R0 ;  /* 0x0000d000ff0075a7 */ /* 0x000e640008001007 */
[----:B-1----:R-:W-:Y:S05]  /*3810*/  @P0 EXIT ;  /* 0x000000000000094d */ /* 0x002fea0003800000 */
[----:B------:R-:W-:Y:S02]  /*3820*/  SHF.L.U32 R3, R3, 0x1f, RZ ;  /* 0x0000001f03037819 */ /* 0x000fe400000006ff */
[----:B------:R-:W-:-:S07]  /*3830*/  MOV R0, UR7 ;  /* 0x0000000700007c02 */ /* 0x000fce0008000f00 */
.L_x_62:
[----:B-1----:R1:W2:Y:S02]  /*3840*/  SYNCS.PHASECHK.TRANS64.TRYWAIT P0, [R0+URZ+0xd0], R3 ;  /* 0x0000d003000075a7 */ /* 0x0022a400080011ff */
[----:B--2---:R-:W-:Y:S05]  /*3850*/  @!P0 NANOSLEEP.SYNCS 0x989680 ;  /* 0x009896800000895d */ /* 0x004fea0003900000 */
[----:B------:R-:W2:Y:S02]  /*3860*/  @!P0 SYNCS.PHASECHK.TRANS64 P0, [R0+URZ+0xd0], R3 ;  /* 0x0000d003000085a7 */ /* 0x000ea400080010ff */
[----:B--2---:R-:W-:Y:S05]  /*3870*/  @P0 EXIT ;  /* 0x000000000000094d */ /* 0x004fea0003800000 */
[----:B------:R-:W-:Y:S05]  /*3880*/  BRA `(.L_x_62) ;  /* 0xfffffffc00ec7947 */ /* 0x000fea000383ffff */
.L_x_55:
[----:B------:R-:W-:Y:S05]  /*3890*/  BRA.U UP4, `(.L_x_63) ;  /* 0x0000001504487547 */ /* 0x000fea000b800000 */
[----:B------:R-:W-:Y:S01]  /*38a0*/  UMOV UR4, 0x40 ;  /* 0x0000004000047882 */ /* 0x000fe20000000000 */
[----:B------:R-:W-:Y:S01]  /*38b0*/  NOP ;  /* 0x0000000000007918 */ /* 0x000fe20000000000 */
[----:B------:R-:W-:Y:S01]  /*38c0*/  ULEA UR5, UR55, UR4, 0x18 ;  /* 0x0000000437057291 */ /* 0x000fe2000f8ec0ff */
[----:B------:R-:W-:Y:S02]  /*38d0*/  UMOV UR6, 0x400 ;  /* 0x0000040000067882 */ /* 0x000fe40000000000 */
[----:B------:R-:W-:-:S06]  /*38e0*/  ULEA UR6, UR55, UR6, 0x18 ;  /* 0x0000000637067291 */ /* 0x000fcc000f8ec0ff */
[----:B------:R-:W1:Y:S02]  /*38f0*/  LDS.U8 R0, [UR5+0x1c] ;  /* 0x00001c05ff007984 */ /* 0x000e640008000000 */
[----:B-1----:R-:W-:-:S13]  /*3900*/  ISETP.NE.AND P0, PT, R0, RZ, PT ;  /* 0x000000ff0000720c */ /* 0x002fda0003f05270 */
[----:B------:R-:W-:Y:S05]  /*3910*/  @P0 BRA `(.L_x_64) ;  /* 0x0000000400080947 */ /* 0x000fea0003800000 */
[----:B------:R-:W-:Y:S02]  /*3920*/  UISETP.NE.U32.AND UP1, UPT, UR68, 0x1, UPT ;  /* 0x000000014400788c */ /* 0x000fe4000bf25070 */
[----:B------:R-:W-:-:S07]  /*3930*/  UIADD3 UR7, UPT, UPT, UR5, 0x8, URZ ;  /* 0x0000000805077890 */ /* 0x000fce000fffe0ff */
[----:B------:R-:W-:Y:S05]  /*3940*/  BRA.U !UP1, `(.L_x_65) ;  /* 0x00000001099c7547 */ /* 0x000fea000b800000 */
[----:B------:R-:W-:Y:S01]  /*3950*/  ELECT P0, URZ, PT ;  /* 0x0000000000ff782f */ /* 0x000fe20003800000 */
[----:B------:R-:W-:-:S12]  /*3960*/  BSSY B0, `(.L_x_65) ;  /* 0x0000025000007945 */ /* 0x000fd80003800000 */
[----:B------:R-:W-:Y:S05]  /*3970*/  @!P0 BRA `(.L_x_66) ;  /* 0x00000000008c8947 */ /* 0x000fea0003800000 */
[----:B------:R-:W-:-:S05]  /*3980*/  UMOV UR4, 0x10 ;  /* 0x0000001000047882 */ /* 0x000fca0000000000 */
[----:B------:R-:W-:Y:S04]  /*3990*/  DEPBAR.LE SB1, 0x36 ;  /* 0x00009d800000791a */ /* 0x000fe80000000000 */
[----:B------:R-:W1:Y:S02]  /*39a0*/  UTCATOMSWS.2CTA.FIND_AND_SET.ALIGN UP0, UR4, UR4 ;  /* 0x00000004000475e3 */ /* 0x000e640008200800 */
[----:B-1----:R-:W-:Y:S01]  /*39b0*/  MOV R11, UR4 ;  /* 0x00000004000b7c02 */ /* 0x002fe20008000f00 */
[----:B------:R-:W-:Y:S06]  /*39c0*/  BRA.U UP0, `(.L_x_67) ;  /* 0x0000000100187547 */ /* 0x000fec000b800000 */
.L_x_68:
[----:B------:R-:W-:Y:S05]  /*39d0*/  NANOSLEEP 0x64 ;  /* 0x000000640000795d */ /* 0x000fea0003800000 */
[----:B------:R-:W-:-:S05]  /*39e0*/  UMOV UR4, 0x10 ;  /* 0x0000001000047882 */ /* 0x000fca0000000000 */
[----:B------:R-:W-:Y:S04]  /*39f0*/  DEPBAR.LE SB1, 0x36 ;  /* 0x00009d800000791a */ /* 0x000fe80000000000 */
[----:B------:R-:W1:Y:S02]  /*3a00*/  UTCATOMSWS.2CTA.FIND_AND_SET.ALIGN UP0, UR4, UR4 ;  /* 0x00000004000475e3 */ /* 0x000e640008200800 */
[----:B-1----:R-:W-:Y:S01]  /*3a10*/  MOV R11, UR4 ;  /* 0x00000004000b7c02 */ /* 0x002fe20008000f00 */
[----:B------:R-:W-:Y:S05]  /*3a20*/  BRA.U !UP0, `(.L_x_68) ;  /* 0xfffffffd08e87547 */ /* 0x000fea000b83ffff */
.L_x_67:
[----:B------:R-:W1:Y:S01]  /*3a30*/  LDS R7, [UR5+0x10] ;  /* 0x00001005ff077984 */ /* 0x000e620008000800 */
[----:B------:R-:W-:Y:S01]  /*3a40*/  IMAD.U32 R5, RZ, RZ, UR6 ;  /* 0x00000006ff057e24 */ /* 0x000fe2000f8e00ff */
[----:B------:R-:W-:-:S03]  /*3a50*/  MOV R4, UR69 ;  /* 0x0000004500047c02 */ /* 0x000fc60008000f00 */
[----:B------:R-:W-:Y:S01]  /*3a60*/  VIADD R5, R5, 0x170 ;  /* 0x0000017005057836 */ /* 0x000fe20000000000 */
[----:B-1----:R-:W-:-:S04]  /*3a70*/  SHF.L.U32 R7, R7, 0x1f, RZ ;  /* 0x0000001f07077819 */ /* 0x002fc800000006ff */
[----:B------:R-:W1:Y:S02]  /*3a80*/  SYNCS.PHASECHK.TRANS64.TRYWAIT P0, [UR5+0x8], R7 ;  /* 0x00000807ff0075a7 */ /* 0x000e640008001105 */
[----:B-1----:R-:W-:Y:S05]  /*3a90*/  @P0 BRA `(.L_x_69) ;  /* 0x0000000000080947 */ /* 0x002fea0003800000 */
[----:B------:R-:W1:Y:S02]  /*3aa0*/  SYNCS.PHASECHK.TRANS64.TRYWAIT P0, [UR5+0x8], R7 ;  /* 0x00000807ff0075a7 */ /* 0x000e640008001105 */
[----:B-1----:R-:W-:Y:S05]  /*3ab0*/  @!P0 BRA `(.L_x_70) ;  /* 0x0000005000088947 */ /* 0x002fea0003800000 */
.L_x_69:
[----:B-1----:R-:W-:Y:S01]  /*3ac0*/  HFMA2 R0, -RZ, RZ, 0, 5.9604644775390625e-08 ;  /* 0x00000001ff007431 */ /* 0x002fe200000001ff */
[----:B------:R-:W-:Y:S01]  /*3ad0*/  UPRMT UR4, UR69, 0x654, UR7 ;  /* 0x0000065445047896 */ /* 0x000fe20008000007 */
[----:B------:R-:W-:Y:S01]  /*3ae0*/  IMAD.MOV.U32 R8, RZ, RZ, 0xffff ;  /* 0x0000ffffff087424 */ /* 0x000fe200078e00ff */
[----:B------:R-:W-:Y:S01]  /*3af0*/  PRMT R4, R4, 0x654, R5 ;  /* 0x0000065404047816 */ /* 0x000fe20000000005 */
[----:B------:R-:W-:Y:S02]  /*3b00*/  IMAD.MOV.U32 R6, RZ, RZ, 0x4 ;  /* 0x00000004ff067424 */ /* 0x000fe400078e00ff */
[----:B------:R-:W-:Y:S01]  /*3b10*/  IMAD.SHL.U32 R9, R11, 0x20, RZ ;  /* 0x000000200b097824 */ /* 0x000fe200078e00ff */
[----:B------:R-:W-:Y:S02]  /*3b20*/  MOV R5, UR4 ;  /* 0x0000000400057c02 */ /* 0x000fe40008000f00 */
[-C--:B------:R-:W-:Y:S01]  /*3b30*/  SHF.L.U32 R8, R8, R11.reuse, RZ ;  /* 0x0000000b08087219 */ /* 0x080fe200000006ff */
[----:B------:R1:W-:Y:S01]  /*3b40*/  SYNCS.ARRIVE.TRANS64.RED RZ, [UR4], R6 ;  /* 0x00000006ffff79a7 */ /* 0x0003e20008000404 */
[----:B------:R-:W-:Y:S01]  /*3b50*/  SHF.L.U32 R7, R0, R11, RZ ;  /* 0x0000000b00077219 */ /* 0x000fe200000006ff */
[----:B------:R1:W-:Y:S04]  /*3b60*/  STS [UR6+0x170], R9 ;  /* 0x00017009ff007988 */ /* 0x0003e80008000806 */
[----:B------:R1:W-:Y:S04]  /*3b70*/  STAS [R4.64], R11 ;  /* 0x0000000b04007dbd */ /* 0x0003e8000c0008ff */
[----:B------:R1:W-:Y:S04]  /*3b80*/  ATOMS.OR RZ, [UR5+0x14], R8 ;  /* 0x00001408ffff798c */ /* 0x0003e8000b000005 */
[----:B------:R1:W-:Y:S04]  /*3b90*/  ATOMS.OR RZ, [UR5+0x18], R7 ;  /* 0x00001807ffff798c */ /* 0x0003e8000b000005 */
[----:B------:R1:W-:Y:S02]  /*3ba0*/  ATOMS.XOR RZ, [UR5+0x10], R0 ;  /* 0x00001000ffff798c */ /* 0x0003e4000b800005 */
.L_x_66:
[----:B------:R-:W-:Y:S05]  /*3bb0*/  BSYNC B0 ;  /* 0x0000000000007941 */ /* 0x000fea0003800000 */
.L_x_65:
[----:B------:R-:W-:Y:S05]  /*3bc0*/  BRA.U UP1, `(.L_x_71) ;  /* 0x00000001016c7547 */ /* 0x000fea000b800000 */
[----:B------:R-:W-:-:S03]  /*3bd0*/  UMOV UR4, 0xffffffff ;  /* 0xffffffff00047882 */ /* 0x000fc60000000000 */
[----:B------:R-:W-:Y:S05]  /*3be0*/  BRA.DIV UR4, `(.L_x_72) ;  /* 0x0000004e04d47947 */ /* 0x000fea000b800000 */
[----:B------:R-:W-:-:S13]  /*3bf0*/  ELECT P6, URZ, PT ;  /* 0x0000000000ff782f */ /* 0x000fda00038c0000 */
.L_x_166:
[----:B------:R-:W-:Y:S05]  /*3c00*/  @!P6 BRA `(.L_x_71) ;  /* 0x00000000005ce947 */ /* 0x000fea0003800000 */
[----:B-1----:R-:W1:Y:S02]  /*3c10*/  LDS R5, [UR5+0x10] ;  /* 0x00001005ff057984 */ /* 0x002e640008000800 */
[----:B-1----:R-:W-:-:S04]  /*3c20*/  SHF.L.U32 R5, R5, 0x1f, RZ ;  /* 0x0000001f05057819 */ /* 0x002fc800000006ff */
[----:B------:R-:W1:Y:S02]  /*3c30*/  SYNCS.PHASECHK.TRANS64.TRYWAIT P0, [UR5+0x8], R5 ;  /* 0x00000805ff0075a7 */ /* 0x000e640008001105 */
[----:B-1----:R-:W-:Y:S05]  /*3c40*/  @P0 BRA `(.L_x_73) ;  /* 0x0000000000080947 */ /* 0x002fea0003800000 */
[----:B------:R-:W1:Y:S02]  /*3c50*/  SYNCS.PHASECHK.TRANS64.TRYWAIT P0, [UR5+0x8], R5 ;  /* 0x00000805ff0075a7 */ /* 0x000e640008001105 */
[----:B-1----:R-:W-:Y:S05]  /*3c60*/  @!P0 BRA `(.L_x_74) ;  /* 0x0000004c00d48947 */ /* 0x002fea0003800000 */
.L_x_73:
[----:B------:R-:W2:Y:S01]  /*3c70*/  LDS R7, [UR6+0x170] ;  /* 0x00017006ff077984 */ /* 0x000ea20008000800 */
[----:B-1----:R-:W-:Y:S02]  /*3c80*/  HFMA2 R0, -RZ, RZ, 0, 5.9604644775390625e-08 ;  /* 0x00000001ff007431 */ /* 0x002fe400000001ff */
[----:B------:R-:W-:Y:S01]  /*3c90*/  IMAD.MOV.U32 R4, RZ, RZ, 0xffff ;  /* 0x0000ffffff047424 */ /* 0x000fe200078e00ff */
[----:B------:R-:W-:Y:S01]  /*3ca0*/  UPRMT UR4, UR69, 0x654, UR7 ;  /* 0x0000065445047896 */ /* 0x000fe20008000007 */
[----:B--2---:R-:W-:-:S03]  /*3cb0*/  IMAD.SHL.U32 R5, R7, 0x20, RZ ;  /* 0x0000002007057824 */ /* 0x004fc600078e00ff */
[-C--:B------:R-:W-:Y:S02]  /*3cc0*/  SHF.L.U32 R4, R4, R7.reuse, RZ ;  /* 0x0000000704047219 */ /* 0x080fe400000006ff */
[----:B------:R-:W-:Y:S01]  /*3cd0*/  SHF.L.U32 R7, R0, R7, RZ ;  /* 0x0000000700077219 */ /* 0x000fe200000006ff */
[----:B------:R2:W-:Y:S04]  /*3ce0*/  STS [UR6+0x170], R5 ;  /* 0x00017005ff007988 */ /* 0x0005e80008000806 */
[----:B------:R2:W-:Y:S04]  /*3cf0*/  ATOMS.OR RZ, [UR5+0x14], R4 ;  /* 0x00001404ffff798c */ /* 0x0005e8000b000005 */
[----:B------:R2:W-:Y:S01]  /*3d00*/  ATOMS.OR RZ, [UR5+0x18], R7 ;  /* 0x00001807ffff798c */ /* 0x0005e2000b000005 */
[----:B------:R-:W-:Y:S03]  /*3d10*/  SYNCS.ARRIVE.TRANS64.RED.A1T0 RZ, [UR4], RZ ;  /* 0x000000ffffff79a7 */ /* 0x000fe60008100404 */
[----:B------:R2:W-:Y:S01]  /*3d20*/  ATOMS.XOR RZ, [UR5+0x10], R0 ;  /* 0x00001000ffff798c */ /* 0x0005e2000b800005 */
[----:B------:R-:W-:Y:S05]  /*3d30*/  BRA `(.L_x_71) ;  /* 0x0000000000107947 */ /* 0x000fea0003800000 */
.L_x_64:
[----:B------:R-:W-:Y:S02]  /*3d40*/  MOV R0, 0xffffffff ;  /* 0xffffffff00007802 */ /* 0x000fe40000000f00 */
[----:B------:R-:W-:-:S03]  /*3d50*/  MOV R4, 0x3d80 ;  /* 0x00003d8000047802 */ /* 0x000fc60000000f00 */
[----:B------:R1:W-:Y:S04]  /*3d60*/  STS [UR6+0x170], R0 ;  /* 0x00017000ff007988 */ /* 0x0003e80008000806 */
[----:B-1---5:R-:W-:Y:S05]  /*3d70*/  CALL.REL.NOINC `($__internal_1_$__cuda_sm10x_tcgen05_guardrail_trap_phase_invalid_during_alloc) ;  /* 0x0000005400347944 */ /* 0x022fea0003c00000 */
.L_x_71:
[----:B------:R-:W-:Y:S05]  /*3d80*/  WARPSYNC.ALL ;  /* 0x0000000000007948 */ /* 0x000fea0003800000 */
[----:B------:R-:W3:Y:S01]  /*3d90*/  S2UR UR4, SR_CgaCtaId ;  /* 0x00000000000479c3 */ /* 0x000ee20000008800 */
[----:B------:R-:W-:Y:S01]  /*3da0*/  UMOV UR41, 0x400 ;  /* 0x0000040000297882 */ /* 0x000fe20000000000 */
[----:B------:R-:W-:-:S06]  /*3db0*/  NOP ;  /* 0x0000000000007918 */ /* 0x000fcc0000000000 */
[----:B------:R-:W-:Y:S06]  /*3dc0*/  BAR.ARV 0x6, 0xa0 ;  /* 0x0182800000007b1d */ /* 0x000fec0000002000 */
[----:B------:R-:W4:Y:S01]  /*3dd0*/  LDCU UR6, c[0x0][0x38c] ;  /* 0x00007180ff0677ac */ /* 0x000f220008000800 */
[----:B------:R-:W-:Y:S01]  /*3de0*/  LOP3.LUT R3, R3, 0xffff, RZ, 0xc0, !PT ;  /* 0x0000ffff03037812 */ /* 0x000fe200078ec0ff */
[----:B-1----:R-:W-:Y:S01]  /*3df0*/  IMAD.MOV.U32 R9, RZ, RZ, 0x1 ;  /* 0x00000001ff097424 */ /* 0x002fe200078e00ff */
[----:B------:R-:W-:Y:S01]  /*3e00*/  LOP3.LUT R2, R2, 0xffff, RZ, 0xc0, !PT ;  /* 0x0000ffff02027812 */ /* 0x000fe200078ec0ff */
[----:B------:R-:W-:Y:S01]  /*3e10*/  IMAD.MOV.U32 R8, RZ, RZ, RZ ;  /* 0x000000ffff087224 */ /* 0x000fe200078e00ff */
[----:B------:R-:W-:Y:S01]  /*3e20*/  R2UR UR43, R3 ;  /* 0x00000000032b72ca */ /* 0x000fe200000e0000 */
[----:B------:R-:W-:Y:S01]  /*3e30*/  UMOV UR47, URZ ;  /* 0x000000ff002f7c82 */ /* 0x000fe20008000000 */
[----:B------:R-:W-:-:S02]  /*3e40*/  R2UR UR65, R2 ;  /* 0x00000000024172ca */ /* 0x000fc400000e0000 */
[----:B------:R-:W-:Y:S01]  /*3e50*/  CS2R R2, SRZ ;  /* 0x0000000000027805 */ /* 0x000fe2000001ff00 */
[----:B------:R-:W-:Y:S01]  /*3e60*/  UMOV UR38, URZ ;  /* 0x000000ff00267c82 */ /* 0x000fe20008000000 */
[----:B---3--:R-:W-:Y:S01]  /*3e70*/  ULEA UR41, UR4, UR41, 0x18 ;  /* 0x0000002904297291 */ /* 0x008fe2000f8ec0ff */
[----:B------:R-:W-:Y:S01]  /*3e80*/  UMOV UR37, URZ ;  /* 0x000000ff00257c82 */ /* 0x000fe20008000000 */
[----:B------:R-:W-:Y:S02]  /*3e90*/  UISETP.NE.AND UP3, UPT, UR68, URZ, UPT ;  /* 0x000000ff4400728c */ /* 0x000fe4000bf65270 */
[----:B------:R-:W-:Y:S02]  /*3ea0*/  UIADD3 UR5, UPT, UPT, UR41, 0x3300, URZ ;  /* 0x0000330029057890 */ /* 0x000fe4000fffe0ff */
[----:B------:R-:W-:-:S03]  /*3eb0*/  UIADD3 UR4, UPT, UPT, UR41, 0x23300, URZ ;  /* 0x0002330029047890 */ /* 0x000fc6000fffe0ff */
[----:B--2---:R-:W1:Y:S01]  /*3ec0*/  LDS R0, [UR41+0x170] ;  /* 0x00017029ff007984 */ /* 0x004e620008000800 */
[----:B----4-:R-:W-:Y:S02]  /*3ed0*/  UIADD3 UR6, UPT, UPT, UR6, 0x7f, URZ ;  /* 0x0000007f06067890 */ /* 0x010fe4000fffe0ff */
[----:B------:R-:W-:Y:S02]  /*3ee0*/  USHF.R.U32.HI UR5, URZ, 0x4, UR5 ;  /* 0x00000004ff057899 */ /* 0x000fe40008011605 */
[----:B------:R-:W-:Y:S02]  /*3ef0*/  USHF.R.S32.HI UR64, URZ, 0x1f, UR6 ;  /* 0x0000001fff407899 */ /* 0x000fe40008011406 */
[----:B------:R-:W-:Y:S02]  /*3f00*/  USHF.R.U32.HI UR4, URZ, 0x4, UR4 ;  /* 0x00000004ff047899 */ /* 0x000fe40008011604 */
[----:B------:R-:W-:Y:S02]  /*3f10*/  ULEA.HI UR64, UR64, UR6, URZ, 0x7 ;  /* 0x0000000640407291 */ /* 0x000fe4000f8f38ff */
[----:B------:R-:W-:-:S02]  /*3f20*/  ULOP3.LUT UR5, UR5, 0x3fff, URZ, 0xc0, !UPT ;  /* 0x00003fff05057892 */ /* 0x000fc4000f8ec0ff */
[----:B------:R-:W-:Y:S02]  /*3f30*/  USHF.R.S32.HI UR64, URZ, 0x7, UR64 ;  /* 0x00000007ff407899 */ /* 0x000fe40008011440 */
[----:B------:R-:W-:Y:S02]  /*3f40*/  ULOP3.LUT UR45, UR4, 0x3fff, URZ, 0xc0, !UPT ;  /* 0x00003fff042d7892 */ /* 0x000fe4000f8ec0ff */
[----:B------:R-:W-:Y:S01]  /*3f50*/  UISETP.LT.AND UP0, UPT, UR64, 0x1, UPT ;  /* 0x000000014000788c */ /* 0x000fe2000bf01270 */
[----:B------:R-:W-:Y:S01]  /*3f60*/  UMOV UR62, 0x0 ;  /* 0x00000000003e7882 */ /* 0x000fe20000000000 */
        /* <DEDUP_REMOVED lines=9> */
[----:B------:R-:W-:-:S02]  /*4000*/  ULOP3.LUT UR44, UR5, 0x10000, URZ, 0xfc, !UPT ;  /* 0x00010000052c7892 */ /* 0x000fc4000f8efcff */
[----:B------:R-:W-:Y:S02]  /*4010*/  ULOP3.LUT UR45, UR45, 0x10000, URZ, 0xfc, !UPT ;  /* 0x000100002d2d7892 */ /* 0x000fe4000f8efcff */
[----:B------:R-:W-:Y:S01]  /*4020*/  USEL UR66, UR64, 0x1, !UP0 ;  /* 0x0000000140427887 */ /* 0x000fe2000c000000 */
[----:B------:R-:W-:Y:S01]  /*4030*/  UMOV UR52, 0x0 ;  /* 0x0000000000347882 */ /* 0x000fe20000000000 */
[----:B------:R-:W-:Y:S01]  /*4040*/  UMOV UR53, 0x8100010 ;  /* 0x0810001000357882 */ /* 0x000fe20000000000 */
[----:B------:R-:W-:Y:S01]  /*4050*/  UMOV UR50, 0x0 ;  /* 0x0000000000327882 */ /* 0x000fe20000000000 */
[----:B------:R-:W-:Y:S01]  /*4060*/  UMOV UR51, 0x8100010 ;  /* 0x0810001000337882 */ /* 0x000fe20000000000 */
[----:B------:R-:W-:Y:S01]  /*4070*/  UMOV UR48, 0x0 ;  /* 0x0000000000307882 */ /* 0x000fe20000000000 */
[----:B-1----:R-:W-:Y:S01]  /*4080*/  R2UR UR67, R0 ;  /* 0x00000000004372ca */ /* 0x002fe200000e0000 */
[----:B------:R-:W-:-:S14]  /*4090*/  UMOV UR49, 0x8100010 ;  /* 0x0810001000317882 */ /* 0x000fdc0000000000 */
.L_x_82:
[C---:B------:R-:W-:Y:S02]  /*40a0*/  LEA R0, R8.reuse, UR41, 0x3 ;  /* 0x0000002908007c11 */ /* 0x040fe4000f8e18ff */
[----:B------:R-:W-:Y:S02]  /*40b0*/  SHF.L.U32 R5, R3, 0x1f, RZ ;  /* 0x0000001f03057819 */ /* 0x000fe400000006ff */
[----:B------:R-:W-:Y:S02]  /*40c0*/  LEA R4, R8, UR41, 0x4 ;  /* 0x0000002908047c11 */ /* 0x000fe4000f8e20ff */
[----:B------:R-:W1:Y:S02]  /*40d0*/  SYNCS.PHASECHK.TRANS64.TRYWAIT P0, [R0+URZ+0xc0], R5 ;  /* 0x0000c005000075a7 */ /* 0x000e6400080011ff */
[----:B-1-3--:R-:W-:Y:S05]  /*40e0*/  @!P0 BRA `(.L_x_75) ;  /* 0x0000004800cc8947 */ /* 0x00afea0003800000 */
.L_x_167:
[----:B-1----:R-:W1:Y:S01]  /*40f0*/  LDS.128 R4, [R4+0x150] ;  /* 0x0001500004047984 */ /* 0x002e620000000c00 */
[----:B------:R-:W-:Y:S02]  /*4100*/  VIADD R0, R0, 0xd0 ;  /* 0x000000d000007836 */ /* 0x000fe40000000000 */
[----:B------:R-:W-:Y:S01]  /*4110*/  VIADD R8, R8, 0x1 ;  /* 0x0000000108087836 */ /* 0x000fe20000000000 */
[----:B------:R-:W-:Y:S01]  /*4120*/  @!PT LDS RZ, [RZ] ;  /* 0x00000000fffff984 */ /* 0x000fe20000000800 */
[----:B------:R-:W-:Y:S01]  /*4130*/  @!PT LDS RZ, [RZ] ;  /* 0x00000000fffff984 */ /* 0x000fe20000000800 */
[----:B------:R-:W-:Y:S01]  /*4140*/  @!PT LDS RZ, [RZ] ;  /* 0x00000000fffff984 */ /* 0x000fe20000000800 */
[----:B------:R-:W-:Y:S01]  /*4150*/  @!PT LDS RZ, [RZ] ;  /* 0x00000000fffff984 */ /* 0x000fe20000000800 */
[----:B------:R2:W-:Y:S06]  /*4160*/  MEMBAR.ALL.CTA ;  /* 0x0000000000007992 */ /* 0x0005ec0000008000 */
[----:B--2---:R-:W2:Y:S01]  /*4170*/  FENCE.VIEW.ASYNC.S ;  /* 0x00000000000073c6 */ /* 0x004ea20000000000 */
[----:B------:R-:W-:-:S04]  /*4180*/  PRMT R0, RZ, 0x654, R0 ;  /* 0x00000654ff007816 */ /* 0x000fc80000000000 */
[----:B--2---:R2:W-:Y:S01]  /*4190*/  SYNCS.ARRIVE.TRANS64.RED.A1T0 RZ, [R0+URZ], RZ ;  /* 0x000000ff00ff79a7 */ /* 0x0045e200081004ff */
[----:B-1----:R-:W-:Y:S01]  /*41a0*/  LOP3.LUT P1, RZ, R6, 0x1, RZ, 0xc0, !PT ;  /* 0x0000000106ff7812 */ /* 0x002fe2000782c0ff */
[----:B--2---:R-:W-:-:S12]  /*41b0*/  BRA.U UP3, `(.L_x_76) ;  /* 0x0000000503587547 */ /* 0x004fd8000b800000 */
[----:B------:R-:W1:Y:S01]  /*41c0*/  LDCU UR4, c[0x0][0x38c] ;  /* 0x00007180ff0477ac */ /* 0x000e620008000800 */
[----:B------:R-:W-:Y:S02]  /*41d0*/  PLOP3.LUT P2, PT, PT, PT, PT, 0x80, 0x8 ;  /* 0x000000000008781c */ /* 0x000fe40003f4f070 */
[----:B------:R-:W-:Y:S01]  /*41e0*/  SHF.L.U32 R5, R9, 0x1f, RZ ;  /* 0x0000001f09057819 */ /* 0x000fe200000006ff */
[----:B------:R-:W-:Y:S02]  /*41f0*/  ULEA UR46, UR47, UR41, 0x3 ;  /* 0x000000292f2e7291 */ /* 0x000fe4000f8e18ff */
[----:B------:R-:W-:Y:S02]  /*4200*/  ULEA UR36, UR47, UR67, 0x5 ;  /* 0x000000432f247291 */ /* 0x000fe4000f8e28ff */
[----:B-1----:R-:W-:-:S06]  /*4210*/  UISETP.GE.AND UP0, UPT, UR4, 0x1, UPT ;  /* 0x000000010400788c */ /* 0x002fcc000bf06270 */
[----:B------:R-:W-:-:S05]  /*4220*/  PLOP3.LUT P0, PT, PT, PT, UP0, 0x80, 0x8 ;  /* 0x000000000008781c */ /* 0x000fca0003f0f008 */
[----:B------:R-:W-:-:S08]  /*4230*/  @UP0 ULEA UR4, UR38, UR41, 0x3 ;  /* 0x0000002926040291 */ /* 0x000fd0000f8e18ff */
[----:B------:R-:W-:-:S04]  /*4240*/  @P0 SHF.L.U32 R0, R2, 0x1f, RZ ;  /* 0x0000001f02000819 */ /* 0x000fc800000006ff */
[----:B------:R1:W2:Y:S01]  /*4250*/  @P0 SYNCS.PHASECHK.TRANS64.TRYWAIT P2, [UR4], R0 ;  /* 0x00000000ff0005a7 */ /* 0x0002a20008041104 */
[----:B------:R-:W3:Y:S02]  /*4260*/  SYNCS.PHASECHK.TRANS64.TRYWAIT P0, [UR46+0x100], R5 ;  /* 0x00010005ff0075a7 */ /* 0x000ee4000800112e */
[----:B-123--:R-:W-:Y:S05]  /*4270*/  @!P0 BRA `(.L_x_77) ;  /* 0x00000048007c8947 */ /* 0x00efea0003800000 */
.L_x_169:
[----:B------:R-:W-:Y:S01]  /*4280*/  UMOV UR42, UR37 ;  /* 0x00000025002a7c82 */ /* 0x000fe20008000000 */
[----:B------:R-:W-:Y:S05]  /*4290*/  BRA.U !UP0, `(.L_x_78) ;  /* 0x0000000508107547 */ /* 0x000fea000b800000 */
[----:B------:R-:W-:Y:S02]  /*42a0*/  UIADD3 UR42, UPT, UPT, UR66, UR37, URZ ;  /* 0x00000025422a7290 */ /* 0x000fe4000fffe0ff */
[----:B------:R-:W-:Y:S01]  /*42b0*/  UPLOP3.LUT UP2, UPT, UPT, UPT, UPT, 0x40, 0x4 ;  /* 0x000000000004789c */ /* 0x000fe20003f4e870 */
[----:B------:R-:W-:Y:S01]  /*42c0*/  UMOV UR39, UR64 ;  /* 0x0000004000277c82 */ /* 0x000fe20008000000 */
[----:B------:R-:W-:-:S09]  /*42d0*/  UMOV UR5, UR38 ;  /* 0x0000002600057c82 */ /* 0x000fd20008000000 */
.L_x_81:
[----:B------:R-:W-:Y:S01]  /*42e0*/  ULEA UR7, UR5, UR41, 0x3 ;  /* 0x0000002905077291 */ /* 0x000fe2000f8e18ff */
[----:B--23--:R-:W-:Y:S11]  /*42f0*/  @P2 BRA `(.L_x_79) ;  /* 0x00000000000c2947 */ /* 0x00cff60003800000 */
[----:B-1----:R-:W-:Y:S04]  /*4300*/  SHF.L.U32 R5, R2, 0x1f, RZ ;  /* 0x0000001f02057819 */ /* 0x002fe800000006ff */
[----:B------:R-:W1:Y:S02]  /*4310*/  SYNCS.PHASECHK.TRANS64.TRYWAIT P0, [UR7], R5 ;  /* 0x00000005ff0075a7 */ /* 0x000e640008001107 */
[----:B-1----:R-:W-:Y:S05]  /*4320*/  @!P0 BRA `(.L_x_80) ;  /* 0x0000004800688947 */ /* 0x002fea0003800000 */
.L_x_79:
[----:B------:R-:W-:Y:S01]  /*4330*/  UISETP.NE.AND UP0, UPT, UR39, 0x1, UPT ;  /* 0x000000012700788c */ /* 0x000fe2000bf05270 */
[----:B------:R-:W-:Y:S01]  /*4340*/  PLOP3.LUT P2, PT, PT, PT, PT, 0x80, 0x8 ;  /* 0x000000000008781c */ /* 0x000fe20003f4f070 */
[----:B------:R-:W-:Y:S02]  /*4350*/  UIADD3 UR4, UPT, UPT, UR5, 0x1, URZ ;  /* 0x0000000105047890 */ /* 0x000fe4000fffe0ff */
[----:B------:R-:W-:Y:S02]  /*4360*/  UIADD3 UR40, UPT, UPT, UR7, 0x40, URZ ;  /* 0x0000004007287890 */ /* 0x000fe4000fffe0ff */
[----:B------:R-:W-:Y:S01]  /*4370*/  UISETP.NE.AND UP1, UPT, UR4, 0x8, UPT ;  /* 0x000000080400788c */ /* 0x000fe2000bf25270 */
[----:B------:R-:W-:Y:S01]  /*4380*/  PLOP3.LUT P0, PT, PT, PT, UP0, 0x80, 0x8 ;  /* 0x000000000008781c */ /* 0x000fe20003f0f008 */
[----:B------:R-:W-:Y:S02]  /*4390*/  UIADD3 UR37, UPT, UPT, UR37, 0x1, URZ ;  /* 0x0000000125257890 */ /* 0x000fe4000fffe0ff */
[----:B------:R-:W-:Y:S02]  /*43a0*/  USEL UR6, URZ, 0x1, UP1 ;  /* 0x00000001ff067887 */ /* 0x000fe40008800000 */
[----:B------:R-:W-:Y:S02]  /*43b0*/  USEL UR38, UR4, URZ, UP1 ;  /* 0x000000ff04267287 */ /* 0x000fe40008800000 */
[----:B------:R-:W-:Y:S02]  /*43c0*/  UIADD3 UR39, UPT, UPT, UR39, -0x1, URZ ;  /* 0xffffffff27277890 */ /* 0x000fe4000fffe0ff */
[----:B------:R-:W-:Y:S01]  /*43d0*/  @UP0 ULEA UR4, UR38, UR41, 0x3 ;  /* 0x0000002926040291 */ /* 0x000fe2000f8e18ff */
[----:B------:R-:W-:Y:S01]  /*43e0*/  LOP3.LUT R2, R2, UR6, RZ, 0x3c, !PT ;  /* 0x0000000602027c12 */ /* 0x000fe2000f8e3cff */
[----:B------:R-:W-:Y:S02]  /*43f0*/  ULEA UR6, UR5, UR45, 0x9 ;  /* 0x0000002d05067291 */ /* 0x000fe4000f8e48ff */
[----:B------:R-:W-:Y:S01]  /*4400*/  UISETP.NE.AND UP0, UPT, UR37, UR42, UPT ;  /* 0x0000002a2500728c */ /* 0x000fe2000bf05270 */
[----:B-1----:R-:W-:Y:S01]  /*4410*/  @P0 SHF.L.U32 R0, R2, 0x1f, RZ ;  /* 0x0000001f02000819 */ /* 0x002fe200000006ff */
[----:B------:R-:W-:Y:S02]  /*4420*/  UIADD3 UR34, UPT, UPT, UR6, 0x2, URZ ;  /* 0x0000000206227890 */ /* 0x000fe4000fffe0ff */
[----:B------:R-:W-:Y:S01]  /*4430*/  UIADD3 UR30, UPT, UPT, UR6, 0x4, URZ ;  /* 0x00000004061e7890 */ /* 0x000fe2000fffe0ff */
[----:B------:R2:W3:Y:S01]  /*4440*/  @P0 SYNCS.PHASECHK.TRANS64.TRYWAIT P2, [UR4], R0 ;  /* 0x00000000ff0005a7 */ /* 0x0004e20008041104 */
[----:B------:R-:W-:Y:S02]  /*4450*/  ULEA UR4, UR5, UR44, 0xa ;  /* 0x0000002c05047291 */ /* 0x000fe4000f8e50ff */
[----:B------:R-:W-:Y:S02]  /*4460*/  UIADD3 UR26, UPT, UPT, UR6, 0x6, URZ ;  /* 0x00000006061a7890 */ /* 0x000fe4000fffe0ff */
        /* <DEDUP_REMOVED lines=10> */
[----:B------:R-:W-:Y:S01]  /*4510*/  UIADD3 UR8, UPT, UPT, UR4, 0x206, URZ ;  /* 0x0000020604087890 */ /* 0x000fe2000fffe0ff */
[----:B------:R-:W-:Y:S01]  /*4520*/  UMOV UR7, 0x40004040 ;  /* 0x4000404000077882 */ /* 0x000fe20000000000 */
[----:B------:R-:W-:Y:S01]  /*4530*/  UMOV UR5, 0x40004040 ;  /* 0x4000404000057882 */ /* 0x000fe20000000000 */
[----:B------:R-:W-:Y:S01]  /*4540*/  UMOV UR35, 0x40004040 ;  /* 0x4000404000237882 */ /* 0x000fe20000000000 */
[----:B------:R1:W-:Y:S01]  /*4550*/  UTCHMMA.2CTA gdesc[UR4], gdesc[UR6], tmem[UR36], tmem[UR62], idesc[UR63], UP2 ;  /* 0x00ff3e06040075ea */ /* 0x0003e20009200024 */
[----:B------:R-:W-:Y:S01]  /*4560*/  UPLOP3.LUT UP2, UPT, UPT, UPT, UPT, 0x80, 0x8 ;  /* 0x000000000008789c */ /* 0x000fe20003f4f070 */
[----:B------:R-:W-:Y:S01]  /*4570*/  UMOV UR33, 0x40004040 ;  /* 0x4000404000217882 */ /* 0x000fe20000000000 */
[----:B------:R-:W-:Y:S01]  /*4580*/  UMOV UR31, 0x40004040 ;  /* 0x40004040001f7882 */ /* 0x000fe20000000000 */
[----:B------:R2:W-:Y:S01]  /*4590*/  UTCHMMA.2CTA gdesc[UR32], gdesc[UR34], tmem[UR36], tmem[UR60], idesc[UR61], UPT ;  /* 0x00ff3c22200075ea */ /* 0x0005e2000ba00024 */
        /* <DEDUP_REMOVED lines=14> */
[----:B------:R-:W-:Y:S01]  /*4680*/  UMOV UR9, 0x40004040 ;  /* 0x4000404000097882 */ /* 0x000fe20000000000 */
[----:B------:R2:W-:Y:S01]  /*4690*/  UTCHMMA.2CTA gdesc[UR12], gdesc[UR14], tmem[UR36], tmem[UR50], idesc[UR51], UPT ;  /* 0x00ff320e0c0075ea */ /* 0x0005e2000ba00024 */
[----:B------:R2:W-:Y:S01]  /*46a0*/  UTCHMMA.2CTA gdesc[UR8], gdesc[UR10], tmem[UR36], tmem[UR48], idesc[UR49], UPT ;  /* 0x00ff300a080075ea */ /* 0x0005e2000ba00024 */
[----:B------:R2:W-:Y:S01]  /*46b0*/  UTCBAR.2CTA.MULTICAST [UR40], URZ, UR43 ;  /* 0x000000ff280073e9 */ /* 0x0005e2000820082b */
[----:B-1----:R-:W-:Y:S01]  /*46c0*/  UMOV UR5, UR38 ;  /* 0x0000002600057c82 */ /* 0x002fe20008000000 */
[----:B------:R-:W-:Y:S05]  /*46d0*/  BRA.U UP0, `(.L_x_81) ;  /* 0xfffffffd00007547 */ /* 0x000fea000b83ffff */
.L_x_78:
[----:B------:R-:W-:Y:S01]  /*46e0*/  UIADD3 UR4, UPT, UPT, UR46, 0xe0, URZ ;  /* 0x000000e02e047890 */ /* 0x000fe2000fffe0ff */
[----:B------:R-:W-:-:S08]  /*46f0*/  UMOV UR37, UR42 ;  /* 0x0000002a00257c82 */ /* 0x000fd00008000000 */
[----:B------:R4:W-:Y:S01]  /*4700*/  UTCBAR.2CTA.MULTICAST [UR4], URZ, UR65 ;  /* 0x000000ff040073e9 */ /* 0x0009e20008200841 */
[----:B------:R-:W-:Y:S02]  /*4710*/  NOP ;  /* 0x0000000000007918 */ /* 0x000fe40000000000 */
.L_x_76:
[----:B----4-:R-:W-:Y:S01]  /*4720*/  UIADD3 UR4, UPT, UPT, UR47, 0x1, URZ ;  /* 0x000000012f047890 */ /* 0x010fe2000fffe0ff */
[----:B------:R-:W-:-:S03]  /*4730*/  ISETP.NE.AND P0, PT, R8, 0x2, PT ;  /* 0x000000020800780c */ /* 0x000fc60003f05270 */
[----:B------:R-:W-:Y:S01]  /*4740*/  UISETP.NE.AND UP0, UPT, UR4, 0x4, UPT ;  /* 0x000000040400788c */ /* 0x000fe2000bf05270 */
[----:B-12---:R-:W-:Y:S02]  /*4750*/  SEL R0, RZ, 0x1, P0 ;  /* 0x00000001ff007807 */ /* 0x006fe40000000000 */
[----:B------:R-:W-:Y:S01]  /*4760*/  SEL R8, R8, RZ, P0 ;  /* 0x000000ff08087207 */ /* 0x000fe20000000000 */
[----:B------:R-:W-:Y:S01]  /*4770*/  USEL UR5, URZ, 0x1, UP0 ;  /* 0x00000001ff057887 */ /* 0x000fe20008000000 */
[----:B------:R-:W-:Y:S01]  /*4780*/  LOP3.LUT R3, R3, R0, RZ, 0x3c, !PT ;  /* 0x0000000003037212 */ /* 0x000fe200078e3cff */
[----:B------:R-:W-:-:S04]  /*4790*/  USEL UR47, UR4, URZ, UP0 ;  /* 0x000000ff042f7287 */ /* 0x000fc80008000000 */
[----:B------:R-:W-:Y:S01]  /*47a0*/  LOP3.LUT R9, R9, UR5, RZ, 0x3c, !PT ;  /* 0x0000000509097c12 */ /* 0x000fe2000f8e3cff */
[----:B------:R-:W-:Y:S07]  /*47b0*/  @P1 BRA `(.L_x_82) ;  /* 0xfffffff800381947 */ /* 0x000fee000383ffff */
[----:B------:R-:W1:Y:S01]  /*47c0*/  S2UR UR8, SR_CgaCtaId ;  /* 0x00000000000879c3 */ /* 0x000e620000008800 */
[----:B------:R-:W-:Y:S01]  /*47d0*/  ELECT P0, URZ, PT ;  /* 0x0000000000ff782f */ /* 0x000fe20003800000 */
[----:B------:R-:W-:Y:S01]  /*47e0*/  HFMA2 R0, -RZ, RZ, 0, 5.9604644775390625e-08 ;  /* 0x00000001ff007431 */ /* 0x000fe200000001ff */
[----:B------:R-:W-:-:S05]  /*47f0*/  UMOV UR4, 0x40 ;  /* 0x0000004000047882 */ /* 0x000fca0000000000 */
[----:B------:R-:W-:Y:S01]  /*4800*/  UVIRTCOUNT.DEALLOC.SMPOOL 0x80 ;  /* 0x000000800000784c */ /* 0x000fe20000000000 */
[----:B------:R-:W-:Y:S02]  /*4810*/  UISETP.NE.AND UP1, UPT, UR68, URZ, UPT ;  /* 0x000000ff4400728c */ /* 0x000fe4000bf25270 */
[----:B-1----:R-:W-:-:S09]  /*4820*/  ULEA UR8, UR8, UR4, 0x18 ;  /* 0x0000000408087291 */ /* 0x002fd2000f8ec0ff */
[----:B------:R1:W-:Y:S01]  /*4830*/  @P0 STS.U8 [UR8+0x1c], R0 ;  /* 0x00001c00ff000988 */ /* 0x0003e20008000008 */
[----:B------:R-:W-:Y:S05]  /*4840*/  BRA.U UP1, `(.L_x_83) ;  /* 0x0000000101a07547 */ /* 0x000fea000b800000 */
[----:B------:R-:W-:Y:S01]  /*4850*/  UIADD3 UR7, UPT, UPT, UR41, 0x100, URZ ;  /* 0x0000010029077890 */ /* 0x000fe2000fffe0ff */
[----:B------:R-:W-:-:S03]  /*4860*/  SHF.L.U32 R3, R9, 0x1f, RZ ;  /* 0x0000001f09037819 */ /* 0x000fc600000006ff */
[----:B------:R-:W-:-:S09]  /*4870*/  ULEA UR4, UR47, UR7, 0x3 ;  /* 0x000000072f047291 */ /* 0x000fd2000f8e18ff */
[----:B------:R-:W2:Y:S02]  /*4880*/  SYNCS.PHASECHK.TRANS64.TRYWAIT P0, [UR4], R3 ;  /* 0x00000003ff0075a7 */ /* 0x000ea40008001104 */
[----:B--2---:R-:W-:Y:S05]  /*4890*/  @!P0 BRA `(.L_x_84) ;  /* 0x0000004400248947 */ /* 0x004fea0003800000 */
.L_x_172:
        /* <DEDUP_REMOVED lines=9> */
.L_x_174:
        /* <DEDUP_REMOVED lines=9> */
.L_x_176:
[----:B------:R-:W-:-:S04]  /*49c0*/  UIADD3 UR4, UPT, UPT, UR4, 0x1, URZ ;  /* 0x0000000104047890 */ /* 0x000fc8000fffe0ff */
[----:B------:R-:W-:-:S04]  /*49d0*/  UISETP.NE.AND UP0, UPT, UR4, 0x4, UPT ;  /* 0x000000040400788c */ /* 0x000fc8000bf05270 */
[----:B------:R-:W-:Y:S02]  /*49e0*/  USEL UR5, URZ, 0x1, UP0 ;  /* 0x00000001ff057887 */ /* 0x000fe40008000000 */
[----:B------:R-:W-:-:S04]  /*49f0*/  USEL UR4, UR4, URZ, UP0 ;  /* 0x000000ff04047287 */ /* 0x000fc80008000000 */
[----:B------:R-:W-:Y:S01]  /*4a00*/  ULEA UR4, UR4, UR7, 0x3 ;  /* 0x0000000704047291 */ /* 0x000fe2000f8e18ff */
[----:B-1----:R-:W-:-:S04]  /*4a10*/  LOP3.LUT R3, R2, UR5, RZ, 0x3c, !PT ;  /* 0x0000000502037c12 */ /* 0x002fc8000f8e3cff */
[----:B------:R-:W-:Y:S01]  /*4a20*/  SHF.L.U32 R3, R3, 0x1f, RZ ;  /* 0x0000001f03037819 */ /* 0x000fe200000006ff */
[----:B------:R-:W-:-:S04]  /*4a30*/  IMAD.U32 R0, RZ, RZ, UR4 ;  /* 0x00000004ff007e24 */ /* 0x000fc8000f8e00ff */
[----:B------:R1:W2:Y:S03]  /*4a40*/  SYNCS.PHASECHK.TRANS64.TRYWAIT P0, [R0+URZ], R3 ;  /* 0x00000003000075a7 */ /* 0x0002a600080011ff */
[----:B--2---:R-:W-:Y:S05]  /*4a50*/  @!P0 NANOSLEEP.SYNCS 0x989680 ;  /* 0x009896800000895d */ /* 0x004fea0003900000 */
[----:B------:R-:W2:Y:S02]  /*4a60*/  @!P0 SYNCS.PHASECHK.TRANS64 P0, [R0+URZ], R3 ;  /* 0x00000003000085a7 */ /* 0x000ea400080010ff */
[----:B--2---:R-:W-:Y:S05]  /*4a70*/  @P0 BRA `(.L_x_87) ;  /* 0x0000000000200947 */ /* 0x004fea0003800000 */
.L_x_88:
[----:B--2---:R2:W4:Y:S02]  /*4a80*/  SYNCS.PHASECHK.TRANS64.TRYWAIT P0, [R0+URZ], R3 ;  /* 0x00000003000075a7 */ /* 0x00452400080011ff */
[----:B----4-:R-:W-:Y:S05]  /*4a90*/  @!P0 NANOSLEEP.SYNCS 0x989680 ;  /* 0x009896800000895d */ /* 0x010fea0003900000 */
[----:B------:R-:W4:Y:S02]  /*4aa0*/  @!P0 SYNCS.PHASECHK.TRANS64 P0, [R0+URZ], R3 ;  /* 0x00000003000085a7 */ /* 0x000f2400080010ff */
[----:B----4-:R-:W-:Y:S05]  /*4ab0*/  @!P0 BRA `(.L_x_88) ;  /* 0xfffffffc00f08947 */ /* 0x010fea000383ffff */
[----:B------:R-:W-:Y:S05]  /*4ac0*/  BRA `(.L_x_87) ;  /* 0x00000000000c7947 */ /* 0x000fea0003800000 */
.L_x_83:
[----:B------:R-:W-:-:S04]  /*4ad0*/  UIADD3 UR4, UPT, UPT, UR41, 0x140, URZ ;  /* 0x0000014029047890 */ /* 0x000fc8000fffe0ff */
[----:B------:R-:W-:-:S09]  /*4ae0*/  UPRMT UR4, UR69, 0x654, UR4 ;  /* 0x0000065445047896 */ /* 0x000fd20008000004 */
[----:B------:R-:W-:Y:S03]  /*4af0*/  SYNCS.ARRIVE.TRANS64.RED.A1T0 RZ, [UR4], RZ ;  /* 0x000000ffffff79a7 */ /* 0x000fe60008100404 */
.L_x_87:
[----:B-12---:R-:W-:Y:S01]  /*4b00*/  SHF.L.U32 R3, RZ, 0x1f, RZ ;  /* 0x0000001fff037819 */ /* 0x006fe200000006ff */
[----:B------:R-:W-:Y:S01]  /*4b10*/  UIADD3 UR4, UPT, UPT, UR41, 0x140, URZ ;  /* 0x0000014029047890 */ /* 0x000fe2000fffe0ff */
[----:B------:R-:W-:Y:S02]  /*4b20*/  PLOP3.LUT P0, PT, PT, PT, UP1, 0x80, 0x8 ;  /* 0x000000000008781c */ /* 0x000fe40003f0f018 */
[----:B------:R-:W1:Y:S02]  /*4b30*/  SYNCS.PHASECHK.TRANS64.TRYWAIT P1, [UR41+0x140], R3 ;  /* 0x00014003ff0075a7 */ /* 0x000e640008021129 */
[----:B-1----:R-:W-:Y:S09]  /*4b40*/  @!P1 BRA `(.L_x_89) ;  /* 0x0000004000c09947 */ /* 0x002ff20003800000 */
.L_x_178:
[----:B------:R-:W-:Y:S01]  /*4b50*/  @!UP1 UPRMT UR4, UR69, 0x654, UR4 ;  /* 0x0000065445049896 */ /* 0x000fe20008000004 */
[----:B------:R-:W-:Y:S01]  /*4b60*/  UMOV UR5, 0xffff ;  /* 0x0000ffff00057882 */ /* 0x000fe20000000000 */
[----:B------:R-:W-:-:S07]  /*4b70*/  UMOV UR6, 0x1 ;  /* 0x0000000100067882 */ /* 0x000fce0000000000 */
[----:B------:R-:W-:Y:S01]  /*4b80*/  @!P0 SYNCS.ARRIVE.TRANS64.RED.A1T0 RZ, [UR4], RZ ;  /* 0x000000ffffff89a7 */ /* 0x000fe20008100404 */
[----:B------:R-:W-:Y:S01]  /*4b90*/  NOP ;  /* 0x0000000000007918 */ /* 0x000fe20000000000 */
[----:B-1----:R-:W1:Y:S01]  /*4ba0*/  LDS R0, [UR8+0x14] ;  /* 0x00001408ff007984 */ /* 0x002e620008000800 */
[----:B------:R-:W-:-:S04]  /*4bb0*/  ULOP3.LUT UR4, UR67, 0xffff, URZ, 0xc0, !UPT ;  /* 0x0000ffff43047892 */ /* 0x000fc8000f8ec0ff */
[----:B------:R-:W-:-:S04]  /*4bc0*/  USHF.R.U32.HI UR4, URZ, 0x5, UR4 ;  /* 0x00000005ff047899 */ /* 0x000fc80008011604 */
[----:B------:R-:W-:Y:S02]  /*4bd0*/  USHF.L.U32 UR5, UR5, UR4, URZ ;  /* 0x0000000405057299 */ /* 0x000fe400080006ff */
[----:B------:R-:W-:-:S04]  /*4be0*/  USHF.L.U32 UR4, UR6, UR4, URZ ;  /* 0x0000000406047299 */ /* 0x000fc800080006ff */
[----:B-1----:R-:W-:-:S04]  /*4bf0*/  LOP3.LUT R0, R0, UR5, RZ, 0xc0, !PT ;  /* 0x0000000500007c12 */ /* 0x002fc8000f8ec0ff */
[----:B------:R-:W-:-:S13]  /*4c00*/  ISETP.NE.AND P0, PT, R0, UR5, PT ;  /* 0x0000000500007c0c */ /* 0x000fda000bf05270 */
[----:B------:R-:W-:Y:S05]  /*4c10*/  @P0 BRA `(.L_x_90) ;  /* 0x0000000000580947 */ /* 0x000fea0003800000 */
[----:B------:R-:W1:Y:S02]  /*4c20*/  LDS R0, [UR8+0x18] ;  /* 0x00001808ff007984 */ /* 0x000e640008000800 */
[----:B-1----:R-:W-:-:S04]  /*4c30*/  LOP3.LUT R0, R0, UR4, RZ, 0xc0, !PT ;  /* 0x0000000400007c12 */ /* 0x002fc8000f8ec0ff */
[----:B------:R-:W-:-:S13]  /*4c40*/  ISETP.NE.AND P0, PT, R0, UR4, PT ;  /* 0x0000000400007c0c */ /* 0x000fda000bf05270 */
[----:B------:R-:W-:Y:S05]  /*4c50*/  @P0 BRA `(.L_x_91) ;  /* 0x00000000003c0947 */ /* 0x000fea0003800000 */
[----:B------:R-:W1:Y:S01]  /*4c60*/  S2R R2, SR_LANEID ;  /* 0x0000000000027919 */ /* 0x000e620000000000 */
[----:B------:R-:W-:Y:S01]  /*4c70*/  ULOP3.LUT UR5, URZ, UR5, URZ, 0x33, !UPT ;  /* 0x00000005ff057292 */ /* 0x000fe2000f8e33ff */
[----:B------:R-:W-:Y:S01]  /*4c80*/  LOP3.LUT R4, RZ, UR4, RZ, 0x33, !PT ;  /* 0x00000004ff047c12 */ /* 0x000fe2000f8e33ff */
[----:B------:R-:W-:Y:S02]  /*4c90*/  VOTEU.ANY UR4, UPT, PT ;  /* 0x0000000000047886 */ /* 0x000fe400038e0100 */
[----:B------:R-:W-:Y:S01]  /*4ca0*/  UFLO.U32 UR4, UR4 ;  /* 0x00000004000472bd */ /* 0x000fe200080e0000 */
[----:B------:R-:W2:Y:S01]  /*4cb0*/  REDUX UR6, R4 ;  /* 0x00000000040673c4 */ /* 0x000ea20000000000 */
[----:B------:R-:W-:-:S06]  /*4cc0*/  IMAD.U32 R0, RZ, RZ, UR5 ;  /* 0x00000005ff007e24 */ /* 0x000fcc000f8e00ff */
[----:B------:R4:W-:Y:S01]  /*4cd0*/  UTCATOMSWS.AND URZ, UR5 ;  /* 0x0000000500ff79e3 */ /* 0x0009e20008000000 */
[----:B------:R-:W3:Y:S01]  /*4ce0*/  REDUX UR7, R0 ;  /* 0x00000000000773c4 */ /* 0x000ee20000000000 */
[----:B-1----:R-:W-:Y:S01]  /*4cf0*/  ISETP.EQ.U32.AND P0, PT, R2, UR4, PT ;  /* 0x0000000402007c0c */ /* 0x002fe2000bf02070 */
[----:B--2---:R-:W-:Y:S01]  /*4d00*/  IMAD.U32 R2, RZ, RZ, UR6 ;  /* 0x00000006ff027e24 */ /* 0x004fe2000f8e00ff */
[----:B---3--:R-:W-:-:S11]  /*4d10*/  MOV R3, UR7 ;  /* 0x0000000700037c02 */ /* 0x008fd60008000f00 */
[----:B------:R4:W-:Y:S04]  /*4d20*/  @P0 ATOMS.AND RZ, [UR8+0x14], R3 ;  /* 0x00001403ffff098c */ /* 0x0009e8000a800008 */
[----:B------:R4:W-:Y:S01]  /*4d30*/  @P0 ATOMS.AND RZ, [UR8+0x18], R2 ;  /* 0x00001802ffff098c */ /* 0x0009e2000a800008 */
[----:B------:R-:W-:Y:S05]  /*4d40*/  BRA `(.L_x_92) ;  /* 0x0000000000147947 */ /* 0x000fea0003800000 */
.L_x_91:
[----:B------:R-:W-:Y:S02]  /*4d50*/  MOV R2, 0x4d70 ;  /* 0x00004d7000027802 */ /* 0x000fe40000000f00 */
[----:B---3-5:R-:W-:Y:S05]  /*4d60*/  CALL.REL.NOINC `($__internal_0_$__cuda_sm10x_tcgen05_guardrail_trap_col_being_dealloced_not_returned_by_alloc) ;  /* 0x00000044002c7944 */ /* 0x028fea0003c00000 */
[----:B------:R-:W-:Y:S05]  /*4d70*/  BRA `(.L_x_92) ;  /* 0x0000000000087947 */ /* 0x000fea0003800000 */
.L_x_90:
[----:B------:R-:W-:Y:S02]  /*4d80*/  MOV R2, 0x4da0 ;  /* 0x00004da000027802 */ /* 0x000fe40000000f00 */
[----:B---3-5:R-:W-:Y:S05]  /*4d90*/  CALL.REL.NOINC `($__internal_2_$__cuda_sm10x_tcgen05_guardrail_trap_unallocated_columns_being_dealloced) ;  /* 0x0000004400387944 */ /* 0x028fea0003c00000 */
.L_x_92:
[----:B------:R-:W-:Y:S01]  /*4da0*/  NOP ;  /* 0x0000000000007918 */ /* 0x000fe20000000000 */
[----:B----4-:R-:W-:Y:S05]  /*4db0*/  EXIT ;  /* 0x000000000000794d */ /* 0x010fea0003800000 */
.L_x_63:
[----:B------:R-:W-:-:S09]  /*4dc0*/  UISETP.NE.OR UP0, UPT, UR22, 0x3, !UP3 ;  /* 0x000000031600788c */ /* 0x000fd2000df05670 */
[----:B------:R-:W-:Y:S05]  /*4dd0*/  BRA.U UP0, `(.L_x_93) ;  /* 0x00000011002c7547 */ /* 0x000fea000b800000 */
[----:B------:R-:W1:Y:S01]  /*4de0*/  LDCU UR37, c[0x0][0x370] ;  /* 0x00006e00ff2577ac */ /* 0x000e620008000800 */
[----:B------:R-:W2:Y:S01]  /*4df0*/  LDC.64 R16, c[0x0][0x348] ;  /* 0x0000d200ff107b82 */ /* 0x000ea20000000a00 */
[----:B------:R-:W-:Y:S02]  /*4e00*/  HFMA2 R13, -RZ, RZ, 0, 0 ;  /* 0x00000000ff0d7431 */ /* 0x000fe400000001ff */
[----:B------:R-:W-:Y:S01]  /*4e10*/  IMAD.MOV.U32 R15, RZ, RZ, 0x1 ;  /* 0x00000001ff0f7424 */ /* 0x000fe200078e00ff */
[----:B------:R-:W1:Y:S01]  /*4e20*/  LDCU.128 UR32, c[0x0][0xb10] ;  /* 0x00016200ff2077ac */ /* 0x000e620008000c00 */
[----:B------:R-:W-:Y:S01]  /*4e30*/  IMAD.MOV.U32 R14, RZ, RZ, RZ ;  /* 0x000000ffff0e7224 */ /* 0x000fe200078e00ff */
[----:B------:R-:W-:Y:S01]  /*4e40*/  MOV R7, 0x1000 ;  /* 0x0000100000077802 */ /* 0x000fe20000000f00 */
[----:B------:R-:W3:Y:S01]  /*4e50*/  LDCU UR31, c[0x0][0x374] ;  /* 0x00006e80ff1f77ac */ /* 0x000ee20008000800 */
[----:B------:R-:W4:Y:S01]  /*4e60*/  LDC.64 R2, c[0x0][0x888] ;  /* 0x00022200ff027b82 */ /* 0x000f220000000a00 */
[----:B------:R-:W3:Y:S01]  /*4e70*/  LDCU UR15, c[0x0][0xb0c] ;  /* 0x00016180ff0f77ac */ /* 0x000ee20008000800 */
[----:B------:R-:W3:Y:S06]  /*4e80*/  LDCU UR40, c[0x0][0xb20] ;  /* 0x00016400ff2877ac */ /* 0x000eec0008000800 */
[----:B------:R-:W2:Y:S01]  /*4e90*/  LDC.64 R4, c[0x0][0x890] ;  /* 0x00022400ff047b82 */ /* 0x000ea20000000a00 */
[----:B------:R-:W3:Y:S01]  /*4ea0*/  LDCU UR4, c[0x0][0xb30] ;  /* 0x00016600ff0477ac */ /* 0x000ee20008000800 */
[----:B-1----:R-:W-:-:S02]  /*4eb0*/  UIMAD.WIDE.U32 UR6, UR37, UR32, URZ ;  /* 0x00000020250672a5 */ /* 0x002fc4000f8e00ff */
[----:B---3--:R-:W-:Y:S01]  /*4ec0*/  UIMAD.WIDE.U32 UR8, UR31, UR35, URZ ;  /* 0x000000231f0872a5 */ /* 0x008fe2000f8e00ff */
[----:B------:R-:W-:Y:S01]  /*4ed0*/  UMOV UR29, 0x400 ;  /* 0x00000400001d7882 */ /* 0x000fe20000000000 */
[----:B------:R-:W-:-:S03]  /*4ee0*/  UPLOP3.LUT UP3, UPT, UPT, UPT, UPT, 0x40, 0x4 ;  /* 0x000000000004789c */ /* 0x000fc60003f6e870 */
[----:B------:R-:W-:Y:S01]  /*4ef0*/  UMOV UR6, UR7 ;  /* 0x0000000700067c82 */ /* 0x000fe20008000000 */
[----:B------:R-:W-:Y:S01]  /*4f00*/  UISETP.GE.AND UP0, UPT, UR42, 0x1, UPT ;  /* 0x000000012a00788c */ /* 0x000fe2000bf06270 */
[----:B------:R-:W-:Y:S01]  /*4f10*/  UMOV UR38, UR9 ;  /* 0x0000000900267c82 */ /* 0x000fe20008000000 */
[----:B------:R-:W-:Y:S01]  /*4f20*/  UISETP.NE.AND UP4, UPT, UR42, 0x1, UPT ;  /* 0x000000012a00788c */ /* 0x000fe2000bf85270 */
[----:B------:R-:W1:Y:S01]  /*4f30*/  LDCU.64 UR22, c[0x0][0xb28] ;  /* 0x00016500ff1677ac */ /* 0x000e620008000a00 */
[----:B------:R-:W-:Y:S02]  /*4f40*/  ULEA UR29, UR55, UR29, 0x18 ;  /* 0x0000001d371d7291 */ /* 0x000fe4000f8ec0ff */
[----:B------:R-:W-:Y:S02]  /*4f50*/  UISETP.NE.AND UP6, UPT, UR15, 0x1, UPT ;  /* 0x000000010f00788c */ /* 0x000fe4000bfc5270 */
[----:B------:R-:W-:Y:S02]  /*4f60*/  UISETP.NE.AND UP5, UPT, UR34, 0x1, UPT ;  /* 0x000000012200788c */ /* 0x000fe4000bfa5270 */
[----:B------:R-:W-:-:S02]  /*4f70*/  USHF.R.U32.HI UR39, URZ, UR33, UR6 ;  /* 0x00000021ff277299 */ /* 0x000fc40008011606 */
[----:B------:R-:W-:Y:S02]  /*4f80*/  USHF.R.U32.HI UR38, URZ, UR40, UR38 ;  /* 0x00000028ff267299 */ /* 0x000fe40008011626 */
[----:B------:R-:W-:Y:S01]  /*4f90*/  UISETP.NE.AND UP2, UPT, UR4, 0x1, UPT ;  /* 0x000000010400788c */ /* 0x000fe2000bf45270 */
[----:B------:R-:W-:-:S10]  /*4fa0*/  UMOV UR12, URZ ;  /* 0x000000ff000c7c82 */ /* 0x000fd40008000000 */
.L_x_102:
[C---:B------:R-:W-:Y:S02]  /*4fb0*/  LEA R12, R14.reuse, UR29, 0x3 ;  /* 0x0000001d0e0c7c11 */ /* 0x040fe4000f8e18ff */
[----:B------:R-:W-:Y:S02]  /*4fc0*/  SHF.L.U32 R9, R13, 0x1f, RZ ;  /* 0x0000001f0d097819 */ /* 0x000fe400000006ff */
[----:B------:R-:W-:Y:S02]  /*4fd0*/  LEA R10, R14, UR29, 0x4 ;  /* 0x0000001d0e0a7c11 */ /* 0x000fe4000f8e20ff */
[----:B---3--:R-:W3:Y:S02]  /*4fe0*/  SYNCS.PHASECHK.TRANS64.TRYWAIT P0, [R12+URZ+0xc0], R9 ;  /* 0x0000c0090c0075a7 */ /* 0x008ee400080011ff */
[----:B---3--:R-:W-:Y:S05]  /*4ff0*/  @!P0 BRA `(.L_x_94) ;  /* 0x0000003c00ac8947 */ /* 0x008fea0003800000 */
.L_x_179:
[----:B---3--:R-:W3:Y:S01]  /*5000*/  LDS.128 R8, [R10+0x150] ;  /* 0x000150000a087984 */ /* 0x008ee20000000c00 */
[----:B------:R-:W-:Y:S01]  /*5010*/  UISETP.GE.AND UP0, UPT, UR42, 0x1, UPT ;  /* 0x000000012a00788c */ /* 0x000fe2000bf06270 */
[----:B------:R-:W-:Y:S01]  /*5020*/  @!PT LDS RZ, [RZ] ;  /* 0x00000000fffff984 */ /* 0x000fe20000000800 */
[----:B------:R-:W-:Y:S01]  /*5030*/  @!PT LDS RZ, [RZ] ;  /* 0x00000000fffff984 */ /* 0x000fe20000000800 */
[----:B------:R-:W-:Y:S01]  /*5040*/  @!PT LDS RZ, [RZ] ;  /* 0x00000000fffff984 */ /* 0x000fe20000000800 */
[----:B------:R-:W-:Y:S01]  /*5050*/  @!PT LDS RZ, [RZ] ;  /* 0x00000000fffff984 */ /* 0x000fe20000000800 */
[----:B------:R1:W-:Y:S06]  /*5060*/  MEMBAR.ALL.CTA ;  /* 0x0000000000007992 */ /* 0x0003ec0000008000 */
[----:B-1----:R-:W1:Y:S01]  /*5070*/  FENCE.VIEW.ASYNC.S ;  /* 0x00000000000073c6 */ /* 0x002e620000000000 */
[----:B---3--:R-:W-:Y:S11]  /*5080*/  LOP3.LUT P0, RZ, R10, 0x1, RZ, 0xc0, !PT ;  /* 0x000000010aff7812 */ /* 0x008ff6000780c0ff */
[----:B------:R-:W-:Y:S02]  /*5090*/  @!UPT UIADD3 URZ, UPT, UPT, URZ, URZ, URZ ;  /* 0x000000fffffff290 */ /* 0x000fe4000fffe0ff */
[----:B-1----:R-:W-:Y:S01]  /*50a0*/  VOTEU.ANY UP1, P0 ;  /* 0x0000000000ff7886 */ /* 0x002fe20000020100 */
[----:B------:R-:W-:Y:S11]  /*50b0*/  PLOP3.LUT P0, PT, PT, PT, UP1, 0x80, 0x8 ;  /* 0x000000000008781c */ /* 0x000ff60003f0f018 */
[----:B------:R-:W-:Y:S02]  /*50c0*/  @!UPT UIADD3 URZ, UPT, UPT, URZ, URZ, URZ ;  /* 0x000000fffffff290 */ /* 0x000fe4000fffe0ff */
[----:B------:R-:W-:Y:S02]  /*50d0*/  @P0 SHF.R.U32.HI R0, RZ, 0x10, R9 ;  /* 0x00000010ff000819 */ /* 0x000fe40000011609 */
[----:B------:R-:W-:Y:S02]  /*50e0*/  @P0 MOV R6, R8 ;  /* 0x0000000800060202 */ /* 0x000fe40000000f00 */
[----:B------:R-:W-:Y:S01]  /*50f0*/  @P0 R2UR UR4, R0 ;  /* 0x00000000000402ca */ /* 0x000fe200000e0000 */
[----:B------:R-:W-:Y:S01]  /*5100*/  VIADD R0, R12, 0xd0 ;  /* 0x000000d00c007836 */ /* 0x000fe20000000000 */
[----:B------:R-:W-:Y:S02]  /*5110*/  @P0 LOP3.LUT R8, R9, 0xffff, RZ, 0xc0, !PT ;  /* 0x0000ffff09080812 */ /* 0x000fe400078ec0ff */
[----:B------:R-:W-:Y:S02]  /*5120*/  @P0 R2UR UR6, R6 ;  /* 0x00000000060602ca */ /* 0x000fe400000e0000 */
[----:B------:R-:W-:Y:S02]  /*5130*/  PRMT R0, RZ, 0x654, R0 ;  /* 0x00000654ff007816 */ /* 0x000fe40000000000 */
[----:B------:R-:W-:Y:S02]  /*5140*/  @P0 R2UR UR5, R8 ;  /* 0x00000000080502ca */ /* 0x000fe400000e0000 */
[----:B------:R1:W-:Y:S03]  /*5150*/  SYNCS.ARRIVE.TRANS64.RED.A1T0 RZ, [R0+URZ], RZ ;  /* 0x000000ff00ff79a7 */ /* 0x0003e600081004ff */
[----:B------:R-:W-:Y:S04]  /*5160*/  @UP1 UMOV UR30, UR4 ;  /* 0x00000004001e1c82 */ /* 0x000fe80008000000 */
[----:B------:R-:W-:Y:S04]  /*5170*/  @UP1 UMOV UR14, UR6 ;  /* 0x00000006000e1c82 */ /* 0x000fe80008000000 */
[----:B------:R-:W-:Y:S01]  /*5180*/  @UP1 UMOV UR13, UR5 ;  /* 0x00000005000d1c82 */ /* 0x000fe20008000000 */
[----:B------:R-:W-:Y:S05]  /*5190*/  BRA.U !UP0, `(.L_x_95) ;  /* 0x0000000108a47547 */ /* 0x000fea000b800000 */
[----:B------:R-:W-:Y:S02]  /*51a0*/  UIMAD.WIDE.U32 UR8, UR13, UR35, URZ ;  /* 0x000000230d0872a5 */ /* 0x000fe4000f8e00ff */
[----:B------:R-:W-:Y:S02]  /*51b0*/  UIMAD.WIDE.U32 UR10, UR14, UR32, URZ ;  /* 0x000000200e0a72a5 */ /* 0x000fe4000f8e00ff */
[----:B------:R-:W-:Y:S02]  /*51c0*/  USEL UR4, UR31, UR38, !UP5 ;  /* 0x000000261f047287 */ /* 0x000fe4000e800000 */
[----:B------:R-:W-:Y:S02]  /*51d0*/  USEL UR7, UR37, UR39, !UP6 ;  /* 0x0000002725077287 */ /* 0x000fe4000f000000 */
[----:B------:R-:W-:Y:S02]  /*51e0*/  UIMAD.WIDE.U32 UR16, UR4, UR22, URZ ;  /* 0x00000016041072a5 */ /* 0x000fe4000f8e00ff */
[----:B------:R-:W-:Y:S01]  /*51f0*/  UIMAD.WIDE.U32 UR18, UR7, UR22, URZ ;  /* 0x00000016071272a5 */ /* 0x000fe2000f8e00ff */
[----:B------:R-:W-:Y:S02]  /*5200*/  UMOV UR5, UR9 ;  /* 0x0000000900057c82 */ /* 0x000fe40008000000 */
[----:B------:R-:W-:Y:S03]  /*5210*/  USHF.R.U32.HI UR6, URZ, UR40, UR5 ;  /* 0x00000028ff067299 */ /* 0x000fe60008011605 */
[----:B------:R-:W-:Y:S01]  /*5220*/  UMOV UR5, UR11 ;  /* 0x0000000b00057c82 */ /* 0x000fe20008000000 */
[----:B------:R-:W-:Y:S02]  /*5230*/  USEL UR6, UR13, UR6, !UP5 ;  /* 0x000000060d067287 */ /* 0x000fe4000e800000 */
[----:B------:R-:W-:Y:S02]  /*5240*/  USHF.R.U32.HI UR8, URZ, UR33, UR5 ;  /* 0x00000021ff087299 */ /* 0x000fe40008011605 */
[----:B------:R-:W-:Y:S01]  /*5250*/  UIMAD.WIDE.U32 UR10, UR6, UR22, URZ ;  /* 0x00000016060a72a5 */ /* 0x000fe2000f8e00ff */
[----:B------:R-:W-:Y:S02]  /*5260*/  UMOV UR5, UR17 ;  /* 0x0000001100057c82 */ /* 0x000fe40008000000 */
[----:B------:R-:W-:Y:S03]  /*5270*/  @UP4 USHF.R.U32.HI UR4, URZ, UR23, UR5 ;  /* 0x00000017ff044299 */ /* 0x000fe60008011605 */
[----:B------:R-:W-:Y:S01]  /*5280*/  UMOV UR5, UR19 ;  /* 0x0000001300057c82 */ /* 0x000fe20008000000 */
[----:B------:R-:W-:Y:S02]  /*5290*/  UIMAD UR4, UR42, UR4, URZ ;  /* 0x000000042a0472a4 */ /* 0x000fe4000f8e02ff */
[----:B------:R-:W-:Y:S02]  /*52a0*/  @UP4 USHF.R.U32.HI UR7, URZ, UR23, UR5 ;  /* 0x00000017ff074299 */ /* 0x000fe40008011605 */
[----:B------:R-:W-:Y:S02]  /*52b0*/  USEL UR5, UR14, UR8, !UP6 ;  /* 0x000000080e057287 */ /* 0x000fe4000f000000 */
[----:B------:R-:W-:Y:S02]  /*52c0*/  UIMAD UR8, UR42, UR7, URZ ;  /* 0x000000072a0872a4 */ /* 0x000fe4000f8e02ff */
[----:B------:R-:W-:Y:S03]  /*52d0*/  UISETP.GE.AND UP0, UPT, UR6, UR4, UPT ;  /* 0x000000040600728c */ /* 0x000fe6000bf06270 */
[----:B------:R-:W-:Y:S01]  /*52e0*/  UMOV UR4, UR11 ;  /* 0x0000000b00047c82 */ /* 0x000fe20008000000 */
[----:B------:R-:W-:Y:S02]  /*52f0*/  UISETP.GE.OR UP0, UPT, UR5, UR8, UP0 ;  /* 0x000000080500728c */ /* 0x000fe40008706670 */
[----:B------:R-:W-:Y:S02]  /*5300*/  USHF.R.U32.HI UR4, URZ, UR23, UR4 ;  /* 0x00000017ff047299 */ /* 0x000fe40008011604 */
[----:B------:R-:W-:Y:S02]  /*5310*/  UIMAD.WIDE.U32 UR8, UR5, UR22, URZ ;  /* 0x00000016050872a5 */ /* 0x000fe4000f8e00ff */
[----:B------:R-:W-:Y:S04]  /*5320*/  USEL UR10, UR6, UR4, !UP4 ;  /* 0x00000004060a7287 */ /* 0x000fe8000e000000 */
[----:B------:R-:W-:Y:S01]  /*5330*/  UIADD3 UR11, UPT, UPT, -UR10, URZ, URZ ;  /* 0x000000ff0a0b7290 */ /* 0x000fe2000fffe1ff */
[----:B------:R-:W-:Y:S02]  /*5340*/  @!UP0 UMOV UR4, UR9 ;  /* 0x0000000900048c82 */ /* 0x000fe40008000000 */
[----:B------:R-:W-:Y:S02]  /*5350*/  @!UP0 USHF.R.U32.HI UR4, URZ, UR23, UR4 ;  /* 0x00000017ff048299 */ /* 0x000fe40008011604 */
[----:B------:R-:W-:Y:S02]  /*5360*/  UIMAD UR8, UR42, UR11, UR6 ;  /* 0x0000000b2a0872a4 */ /* 0x000fe4000f8e0206 */
[----:B------:R-:W-:Y:S04]  /*5370*/  @!UP0 USEL UR4, UR5, UR4, !UP4 ;  /* 0x0000000405048287 */ /* 0x000fe8000e000000 */
[----:B------:R-:W-:Y:S02]  /*5380*/  @!UP0 UIMAD UR7, UR7, UR8, UR4 ;  /* 0x00000008070782a4 */ /* 0x000fe4000f8e0204 */
[----:B------:R-:W-:Y:S02]  /*5390*/  @!UP0 UIADD3 UR9, UPT, UPT, UR10, -UR4, URZ ;  /* 0x800000040a098290 */ /* 0x000fe4000fffe0ff */
[----:B------:R-:W-:Y:S02]  /*53a0*/  UIADD3 UR8, UPT, UPT, -UR6, URZ, URZ ;  /* 0x000000ff06087290 */ /* 0x000fe4000fffe1ff */
[----:B------:R-:W-:Y:S02]  /*53b0*/  UIADD3 UR4, UPT, UPT, -UR5, URZ, URZ ;  /* 0x000000ff05047290 */ /* 0x000fe4000fffe1ff */
[----:B------:R-:W-:Y:S03]  /*53c0*/  @!UP0 UIMAD UR6, UR9, UR42, UR5 ;  /* 0x0000002a090682a4 */ /* 0x000fe6000f8e0205 */
[----:B------:R-:W-:Y:S01]  /*53d0*/  @!UP0 UMOV UR5, UR7 ;  /* 0x0000000700058c82 */ /* 0x000fe20008000000 */
[----:B------:R-:W-:Y:S02]  /*53e0*/  UIMAD UR7, UR15, UR4, UR14 ;  /* 0x000000040f0772a4 */ /* 0x000fe4000f8e020e */
[----:B------:R-:W-:Y:S02]  /*53f0*/  UIMAD UR4, UR34, UR8, UR13 ;  /* 0x00000008220472a4 */ /* 0x000fe4000f8e020d */
[----:B------:R-:W-:Y:S02]  /*5400*/  UIMAD UR14, UR5, UR15, UR7 ;  /* 0x0000000f050e72a4 */ /* 0x000fe4000f8e0207 */
[----:B------:R-:W-:Y:S11]  /*5410*/  UIMAD UR13, UR6, UR34, UR4 ;  /* 0x00000022060d72a4 */ /* 0x000ff6000f8e0204 */
[----:B------:R-:W-:Y:S01]  /*5420*/  @!UPT UIADD3 URZ, UPT, UPT, URZ, URZ, URZ ;  /* 0x000000fffffff290 */ /* 0x000fe2000fffe0ff */
.L_x_95:
[----:B------:R-:W3:Y:S01]  /*5430*/  @!UP2 LDCU.128 UR8, c[0x0][0xb10] ;  /* 0x00016200ff08a7ac */ /* 0x000ee20008000c00 */
[C---:B--2---:R-:W-:Y:S02]  /*5440*/  ISETP.NE.U32.AND P1, PT, R4.reuse, RZ, PT ;  /* 0x000000ff0400720c */ /* 0x044fe40003f25070 */
[----:B------:R-:W-:Y:S02]  /*5450*/  ISETP.NE.U32.AND P0, PT, R4, RZ, PT ;  /* 0x000000ff0400720c */ /* 0x000fe40003f05070 */
[C---:B------:R-:W-:Y:S02]  /*5460*/  ISETP.NE.AND.EX P1, PT, R5.reuse, RZ, PT, P1 ;  /* 0x000000ff0500720c */ /* 0x040fe40003f25310 */
[----:B------:R-:W-:Y:S01]  /*5470*/  ISETP.NE.AND.EX P0, PT, R5, RZ, PT, P0 ;  /* 0x000000ff0500720c */ /* 0x000fe20003f05300 */
[----:B------:R-:W2:Y:S01]  /*5480*/  @!UP2 LDCU UR5, c[0x0][0xb0c] ;  /* 0x00016180ff05a7ac */ /* 0x000ea20008000800 */
[----:B------:R-:W-:Y:S02]  /*5490*/  USHF.L.U32 UR26, UR26, 0x6, URZ ;  /* 0x000000061a1a7899 */ /* 0x000fe400080006ff */
[----:B------:R-:W-:Y:S02]  /*54a0*/  USHF.L.U32 UR27, UR20, 0x6, URZ ;  /* 0x00000006141b7899 */ /* 0x000fe400080006ff */
[----:B---3--:R-:W-:Y:S07]  /*54b0*/  UIMAD.WIDE.U32 UR6, UR14, UR8, URZ ;  /* 0x000000080e0672a5 */ /* 0x008fee000f8e00ff */
[----:B------:R-:W-:Y:S01]  /*54c0*/  @!UP2 UMOV UR4, UR7 ;  /* 0x000000070004ac82 */ /* 0x000fe20008000000 */
[----:B--2---:R-:W-:Y:S02]  /*54d0*/  @!UP2 UISETP.NE.AND UP0, UPT, UR5, 0x1, UPT ;  /* 0x000000010500a88c */ /* 0x004fe4000bf05270 */
[----:B------:R-:W-:Y:S02]  /*54e0*/  @!UP2 USHF.R.U32.HI UR4, URZ, UR9, UR4 ;  /* 0x00000009ff04a299 */ /* 0x000fe40008011604 */
[----:B------:R-:W-:Y:S02]  /*54f0*/  UIMAD.WIDE.U32 UR6, UR13, UR11, URZ ;  /* 0x0000000b0d0672a5 */ /* 0x000fe4000f8e00ff */
[----:B------:R-:W-:Y:S02]  /*5500*/  @!UP2 USEL UR8, UR14, UR4, !UP0 ;  /* 0x000000040e08a287 */ /* 0x000fe4000c000000 */
[----:B------:R-:W-:Y:S03]  /*5510*/  @!UP2 UISETP.NE.AND UP0, UPT, UR10, 0x1, UPT ;  /* 0x000000010a00a88c */ /* 0x000fe6000bf05270 */
[----:B------:R-:W-:Y:S02]  /*5520*/  @!UP2 UMOV UR6, UR7 ;  /* 0x000000070006ac82 */ /* 0x000fe40008000000 */
[----:B------:R-:W2:Y:S02]  /*5530*/  @!UP2 LDCU UR4, c[0x0][0xb20] ;  /* 0x00016400ff04a7ac */ /* 0x000ea40008000800 */
[----:B--2---:R-:W-:Y:S04]  /*5540*/  @!UP2 USHF.R.U32.HI UR6, URZ, UR4, UR6 ;  /* 0x00000004ff06a299 */ /* 0x004fe80008011606 */
[----:B------:R-:W-:Y:S04]  /*5550*/  @!UP2 USEL UR6, UR13, UR6, !UP0 ;  /* 0x000000060d06a287 */ /* 0x000fe8000c000000 */
[----:B------:R-:W-:Y:S02]  /*5560*/  @!UP2 UIADD3 UR4, UPT, UPT, -UR8, UR6, URZ ;  /* 0x000000060804a290 */ /* 0x000fe4000fffe1ff */
[----:B------:R-:W-:Y:S02]  /*5570*/  @!UP2 UIADD3 UR6, UPT, UPT, UR8, -UR6, URZ ;  /* 0x800000060806a290 */ /* 0x000fe4000fffe0ff */
[----:B------:R-:W-:Y:S02]  /*5580*/  @!UP2 UIMAD UR14, UR4, UR5, UR14 ;  /* 0x00000005040ea2a4 */ /* 0x000fe4000f8e020e */
[----:B------:R-:W-:Y:S01]  /*5590*/  @!UP2 UIMAD UR13, UR6, UR10, UR13 ;  /* 0x0000000a060da2a4 */ /* 0x000fe2000f8e020d */
[----:B------:R-:W-:Y:S11]  /*55a0*/  BRA.U UP3, `(.L_x_96) ;  /* 0x0000000103107547 */ /* 0x000ff6000b800000 */
[----:B-1----:R-:W-:Y:S04]  /*55b0*/  MOV R0, UR41 ;  /* 0x0000002900007c02 */ /* 0x002fe80008000f00 */
[----:B------:R-:W-:Y:S04]  /*55c0*/  SHF.L.U32 R9, R0, 0x1f, RZ ;  /* 0x0000001f00097819 */ /* 0x000fe800000006ff */
[----:B------:R-:W1:Y:S02]  /*55d0*/  SYNCS.PHASECHK.TRANS64.TRYWAIT P2, [UR29+0xb8], R9 ;  /* 0x0000b809ff0075a7 */ /* 0x000e64000804111d */
[----:B-1----:R-:W-:Y:S05]  /*55e0*/  @!P2 BRA `(.L_x_97) ;  /* 0x000000380044a947 */ /* 0x002fea0003800000 */
.L_x_96:
[----:B------:R-:W-:Y:S05]  /*55f0*/  @!P1 BRA `(.L_x_98) ;  /* 0x0000000000309947 */ /* 0x000fea0003800000 */
[----:B----4-:R-:W-:Y:S01]  /*5600*/  ISETP.NE.U32.AND P1, PT, R2, RZ, PT ;  /* 0x000000ff0200720c */ /* 0x010fe20003f25070 */
[----:B------:R-:W2:Y:S01]  /*5610*/  LDCU.64 UR4, c[0x0][0x358] ;  /* 0x00006b00ff0477ac */ /* 0x000ea20008000a00 */
[----:B------:R-:W-:Y:S02]  /*5620*/  IMAD.MOV.U32 R54, RZ, RZ, 0x1 ;  /* 0x00000001ff367424 */ /* 0x000fe400078e00ff */
[----:B------:R-:W-:Y:S11]  /*5630*/  ISETP.NE.AND.EX P1, PT, R3, RZ, PT, P1 ;  /* 0x000000ff0300720c */ /* 0x000ff60003f25310 */
[----:B------:R-:W-:Y:S02]  /*5640*/  @!UPT UIADD3 URZ, UPT, UPT, URZ, URZ, URZ ;  /* 0x000000fffffff290 */ /* 0x000fe4000fffe0ff */
[----:B-1----:R-:W1:Y:S01]  /*5650*/  @P1 LDC.64 R8, c[0x0][0x888] ;  /* 0x00022200ff081b82 */ /* 0x002e620000000a00 */
[----:B------:R-:W-:Y:S04]  /*5660*/  @P1 IMAD R0, R4, UR36, RZ ;  /* 0x0000002404001c24 */ /* 0x000fe8000f8e02ff */
[----:B-1----:R-:W-:Y:S04]  /*5670*/  @P1 IMAD.WIDE R8, R0, 0x4, R8 ;  /* 0x0000000400081825 */ /* 0x002fe800078e0208 */
[----:B------:R-:W-:Y:S01]  /*5680*/  HFMA2 R0, -RZ, RZ, 0, 5.9604644775390625e-08 ;  /* 0x00000001ff007431 */ /* 0x000fe200000001ff */
[----:B--2--5:R2:W5:Y:S04]  /*5690*/  @P1 LDG.E R27, desc[UR4][R8.64] ;  /* 0x00000004081b1981 */ /* 0x024568000c1e1900 */
[----:B------:R-:W-:Y:S01]  /*56a0*/  @!P1 PRMT R54, R0, 0x7610, R54 ;  /* 0x0000761000369816 */ /* 0x000fe20000000036 */
[----:B--2---:R-:W3:Y:S06]  /*56b0*/  @!P1 LDC R27, c[0x0][0x880] ;  /* 0x00022000ff1b9b82 */ /* 0x004eec0000000800 */
.L_x_98:
[----:B---3-5:R-:W-:Y:S01]  /*56c0*/  @!P0 FSETP.EQ.AND P1, PT, R27, RZ, PT ;  /* 0x000000ff1b00820b */ /* 0x028fe20003f22000 */
[----:B------:R-:W-:Y:S01]  /*56d0*/  @!UPT UIADD3 URZ, UPT, UPT, URZ, URZ, URZ ;  /* 0x000000fffffff290 */ /* 0x000fe2000fffe0ff */
[----:B------:R-:W-:Y:S11]  /*56e0*/  @!P0 BRA `(.L_x_99) ;  /* 0x0000000000188947 */ /* 0x000ff60003800000 */
[----:B------:R-:W-:Y:S02]  /*56f0*/  LOP3.LUT P0, RZ, R54, 0xff, RZ, 0xc0, !PT ;  /* 0x000000ff36ff7812 */ /* 0x000fe4000780c0ff */
[----:B----4-:R-:W-:Y:S04]  /*5700*/  ISETP.NE.U32.AND P1, PT, R2, RZ, PT ;  /* 0x000000ff0200720c */ /* 0x010fe80003f25070 */
[----:B------:R-:W-:Y:S04]  /*5710*/  ISETP.NE.AND.EX P1, PT, R3, RZ, PT, P1 ;  /* 0x000000ff0300720c */ /* 0x000fe80003f25310 */
[----:B------:R-:W-:Y:S03]  /*5720*/  PLOP3.LUT P1, PT, P1, PT, PT, 0x8, 0x80 ;  /* 0x000000000080781c */ /* 0x000fe60000f2e170 */
[----:B------:R-:W-:Y:S11]  /*5730*/  @P0 FSETP.EQ.AND P1, PT, R27, RZ, PT ;  /* 0x000000ff1b00020b */ /* 0x000ff60003f22000 */
[----:B------:R-:W-:Y:S02]  /*5740*/  @!UPT UIADD3 URZ, UPT, UPT, URZ, URZ, URZ ;  /* 0x000000fffffff290 */ /* 0x000fe4000fffe0ff */
.L_x_99:
[----:B------:R-:W-:Y:S01]  /*5750*/  ULEA UR4, UR12, UR29, 0x3 ;  /* 0x0000001d0c047291 */ /* 0x000fe2000f8e18ff */
[----:B-1----:R-:W-:Y:S02]  /*5760*/  SHF.L.U32 R9, R15, 0x1f, RZ ;  /* 0x0000001f0f097819 */ /* 0x002fe400000006ff */
[----:B------:R-:W-:Y:S04]  /*5770*/  ELECT P0, URZ, PT ;  /* 0x0000000000ff782f */ /* 0x000fe80003800000 */
[----:B------:R-:W-:Y:S02]  /*5780*/  PLOP3.LUT P1, PT, P1, P0, PT, 0xf2, 0x2f ;  /* 0x00000000002f781c */ /* 0x000fe40000f21e72 */
[----:B------:R-:W1:Y:S11]  /*5790*/  SYNCS.PHASECHK.TRANS64.TRYWAIT P2, [UR4+0x98], R9 ;  /* 0x00009809ff0075a7 */ /* 0x000e760008041104 */
[----:B------:R-:W-:Y:S05]  /*57a0*/  @!P1 IADD3 R8, P0, PT, R16, 0x580, RZ ;  /* 0x0000058010089810 */ /* 0x000fea0007f1e0ff */
[----:B------:R-:W-:Y:S01]  /*57b0*/  @!P1 IMAD.X R6, RZ, RZ, R17, P0 ;  /* 0x000000ffff069224 */ /* 0x000fe200000e0611 */
[----:B-1----:R-:W-:Y:S07]  /*57c0*/  @!P2 BRA `(.L_x_100) ;  /* 0x0000003400e4a947 */ /* 0x002fee0003800000 */
.L_x_182:
[----:B------:R-:W-:Y:S01]  /*57d0*/  @!P1 R2UR UR6, R6 ;  /* 0x00000000060692ca */ /* 0x000fe200000e0000 */
[----:B------:R-:W-:Y:S01]  /*57e0*/  UIADD3 UR5, UPT, UPT, UR12, 0x1, URZ ;  /* 0x000000010c057890 */ /* 0x000fe2000fffe0ff */
[----:B------:R-:W-:Y:S01]  /*57f0*/  @!P1 R2UR UR7, R8 ;  /* 0x00000000080792ca */ /* 0x000fe200000e0000 */
[----:B------:R-:W-:Y:S01]  /*5800*/  UIADD3 UR25, UPT, UPT, UR4, 0x80, URZ ;  /* 0x0000008004197890 */ /* 0x000fe2000fffe0ff */
[----:B-1----:R-:W-:Y:S01]  /*5810*/  @!P1 IMAD.MOV.U32 R0, RZ, RZ, 0x1000 ;  /* 0x00001000ff009424 */ /* 0x002fe200078e00ff */
[----:B------:R-:W-:Y:S01]  /*5820*/  UISETP.NE.AND UP0, UPT, UR5, 0x3, UPT ;  /* 0x000000030500788c */ /* 0x000fe2000bf05270 */
[----:B------:R-:W-:Y:S01]  /*5830*/  VIADD R14, R14, 0x1 ;  /* 0x000000010e0e7836 */ /* 0x000fe20000000000 */
[----:B------:R-:W-:Y:S01]  /*5840*/  UMOV UR18, 0x0 ;  /* 0x0000000000127882 */ /* 0x000fe20000000000 */
[----:B------:R-:W-:Y:S01]  /*5850*/  UMOV UR19, 0x10000000 ;  /* 0x1000000000137882 */ /* 0x000fe20000000000 */
[----:B------:R-:W-:Y:S02]  /*5860*/  USEL UR21, UR5, URZ, UP0 ;  /* 0x000000ff05157287 */ /* 0x000fe40008000000 */
[----:B------:R-:W-:Y:S02]  /*5870*/  USEL UR9, URZ, 0x1, UP0 ;  /* 0x00000001ff097887 */ /* 0x000fe40008000000 */
[----:B------:R-:W-:Y:S01]  /*5880*/  VOTEU.ALL UP0, P1 ;  /* 0x0000000000ff7886 */ /* 0x000fe20000800000 */
[----:B------:R-:W-:Y:S01]  /*5890*/  IMAD.U32 R9, RZ, RZ, UR6 ;  /* 0x00000006ff097e24 */ /* 0x000fe2000f8e00ff */
[----:B------:R-:W-:Y:S01]  /*58a0*/  UMOV UR28, UR36 ;  /* 0x00000024001c7c82 */ /* 0x000fe20008000000 */
[----:B------:R-:W-:Y:S01]  /*58b0*/  IMAD.U32 R8, RZ, RZ, UR7 ;  /* 0x00000007ff087e24 */ /* 0x000fe2000f8e00ff */
[----:B------:R-:W-:Y:S01]  /*58c0*/  LOP3.LUT R15, R15, UR9, RZ, 0x3c, !PT ;  /* 0x000000090f0f7c12 */ /* 0x000fe2000f8e3cff */
[----:B------:R-:W-:Y:S01]  /*58d0*/  @!UP0 ULEA UR5, UR12, UR29, 0xc ;  /* 0x0000001d0c058291 */ /* 0x000fe2000f8e60ff */
[----:B------:R-:W-:Y:S01]  /*58e0*/  @!P1 R2UR UR7, R9 ;  /* 0x00000000090792ca */ /* 0x000fe200000e0000 */
[----:B------:R-:W-:Y:S01]  /*58f0*/  @!UP0 UIADD3 UR10, UPT, UPT, UR26, 0x20, URZ ;  /* 0x000000201a0a8890 */ /* 0x000fe2000fffe0ff */
[----:B------:R-:W-:Y:S01]  /*5900*/  @!P1 R2UR UR6, R8 ;  /* 0x00000000080692ca */ /* 0x000fe200000e0000 */
[----:B------:R-:W-:Y:S01]  /*5910*/  @!UP0 UIADD3 UR24, UPT, UPT, UR5, 0x200, URZ ;  /* 0x0000020005188890 */ /* 0x000fe2000fffe0ff */
[----:B------:R-:W-:Y:S01]  /*5920*/  SHF.L.U32 R6, R15, 0x1f, RZ ;  /* 0x0000001f0f067819 */ /* 0x000fe200000006ff */
[----:B------:R-:W-:Y:S01]  /*5930*/  @!UP0 UIADD3 UR8, UPT, UPT, UR5, 0xa00, URZ ;  /* 0x00000a0005088890 */ /* 0x000fe2000fffe0ff */
[----:B------:R-:W-:Y:S01]  /*5940*/  VOTEU.ALL UP0, P1 ;  /* 0x0000000000ff7886 */ /* 0x000fe20000800000 */
[----:B------:R-:W-:Y:S01]  /*5950*/  UMOV UR11, UR27 ;  /* 0x0000001b000b7c82 */ /* 0x000fe20008000000 */
[----:B------:R-:W-:Y:S01]  /*5960*/  UMOV UR12, UR36 ;  /* 0x00000024000c7c82 */ /* 0x000fe20008000000 */
[----:B------:R-:W-:Y:S01]  /*5970*/  UMOV UR9, UR25 ;  /* 0x0000001900097c82 */ /* 0x000fe20008000000 */
[----:B------:R-:W-:Y:S02]  /*5980*/  UPRMT UR16, UR55, 0x654, UR25 ;  /* 0x0000065437107896 */ /* 0x000fe40008000019 */
[----:B------:R-:W-:Y:S03]  /*5990*/  ULEA UR5, UR21, UR29, 0x3 ;  /* 0x0000001d15057291 */ /* 0x000fe6000f8e18ff */
[----:B------:R1:W-:Y:S01]  /*59a0*/  @!UP0 UTMALDG.3D [UR24], [UR6], desc[UR18] ;  /* 0x00001218060085b4 */ /* 0x0003e20008011000 */
[----:B------:R-:W-:Y:S05]  /*59b0*/  VOTEU.ALL UP0, P1 ;  /* 0x0000000000ff7886 */ /* 0x000fea0000800000 */
[----:B------:R1:W-:Y:S01]  /*59c0*/  @!UP0 UTMALDG.3D [UR8], [UR6], desc[UR18] ;  /* 0x00001208060085b4 */ /* 0x0003e20008011000 */
[----:B------:R1:W-:Y:S01]  /*59d0*/  @!P1 SYNCS.ARRIVE.TRANS64.RED.A0TR RZ, [UR4+0x80], R0 ;  /* 0x00008000ffff99a7 */ /* 0x0003e20008300404 */
[----:B------:R-:W-:Y:S01]  /*59e0*/  SYNCS.ARRIVE.TRANS64.RED.A1T0 RZ, [UR16], RZ ;  /* 0x000000ffffff79a7 */ /* 0x000fe20008100410 */
[----:B------:R-:W2:Y:S02]  /*59f0*/  SYNCS.PHASECHK.TRANS64.TRYWAIT P0, [UR5+0x98], R6 ;  /* 0x00009806ff0075a7 */ /* 0x000ea40008001105 */
[----:B-12---:R-:W-:Y:S05]  /*5a00*/  @!P0 BRA `(.L_x_101) ;  /* 0x00000034006c8947 */ /* 0x006fea0003800000 */
.L_x_184:
[----:B------:R-:W-:Y:S01]  /*5a10*/  UIADD3 UR17, UPT, UPT, UR5, 0x80, URZ ;  /* 0x0000008005117890 */ /* 0x000fe2000fffe0ff */
[----:B-1----:R-:W-:Y:S01]  /*5a20*/  @!P1 IADD3 R6, P0, PT, R16, 0x580, RZ ;  /* 0x0000058010069810 */ /* 0x002fe20007f1e0ff */
[----:B------:R-:W-:Y:S01]  /*5a30*/  UPLOP3.LUT UP3, UPT, UPT, UPT, UPT, 0x80, 0x8 ;  /* 0x000000000008789c */ /* 0x000fe20003f6f070 */
[----:B------:R-:W-:Y:S01]  /*5a40*/  R2UR UR43, R60 ;  /* 0x000000003c2b72ca */ /* 0x000fe200000e0000 */
[----:B------:R-:W-:Y:S01]  /*5a50*/  UMOV UR24, 0x0 ;  /* 0x0000000000187882 */ /* 0x000fe20000000000 */
[----:B------:R-:W-:Y:S01]  /*5a60*/  @!P1 R2UR UR6, R6 ;  /* 0x00000000060692ca */ /* 0x000fe200000e0000 */
[----:B------:R-:W-:Y:S01]  /*5a70*/  @!P1 IMAD.X R0, RZ, RZ, R17, P0 ;  /* 0x000000ffff009224 */ /* 0x000fe200000e0611 */
[----:B------:R-:W-:Y:S01]  /*5a80*/  UMOV UR25, 0x10000000 ;  /* 0x1000000000197882 */ /* 0x000fe20000000000 */
[----:B------:R-:W-:Y:S01]  /*5a90*/  UMOV UR19, UR27 ;  /* 0x0000001b00137c82 */ /* 0x000fe20008000000 */
[----:B------:R-:W-:Y:S01]  /*5aa0*/  UMOV UR20, UR36 ;  /* 0x0000002400147c82 */ /* 0x000fe20008000000 */
[----:B------:R-:W-:Y:S01]  /*5ab0*/  UMOV UR11, UR27 ;  /* 0x0000001b000b7c82 */ /* 0x000fe20008000000 */
[----:B------:R-:W-:Y:S01]  /*5ac0*/  @!P1 R2UR UR4, R0 ;  /* 0x00000000000492ca */ /* 0x000fe200000e0000 */
[----:B------:R-:W-:Y:S01]  /*5ad0*/  UMOV UR12, UR36 ;  /* 0x00000024000c7c82 */ /* 0x000fe20008000000 */
[----:B------:R-:W-:Y:S01]  /*5ae0*/  UMOV UR9, UR17 ;  /* 0x0000001100097c82 */ /* 0x000fe20008000000 */
[----:B------:R-:W-:Y:S01]  /*5af0*/  VOTEU.ALL UP0, P1 ;  /* 0x0000000000ff7886 */ /* 0x000fe20000800000 */
[----:B------:R-:W-:Y:S01]  /*5b00*/  R2UR UR28, R61 ;  /* 0x000000003d1c72ca */ /* 0x000fe200000e0000 */
[----:B------:R-:W-:Y:S01]  /*5b10*/  UMOV UR36, UR30 ;  /* 0x0000001e00247c82 */ /* 0x000fe20008000000 */
[----:B------:R-:W-:Y:S01]  /*5b20*/  ISETP.NE.AND P0, PT, R14, 0x2, PT ;  /* 0x000000020e00780c */ /* 0x000fe20003f05270 */
[----:B------:R-:W-:Y:S01]  /*5b30*/  IMAD.U32 R8, RZ, RZ, UR6 ;  /* 0x00000006ff087e24 */ /* 0x000fe2000f8e00ff */
[----:B------:R-:W-:Y:S02]  /*5b40*/  @!UP0 UIADD3 UR18, UPT, UPT, UR26, 0x10, URZ ;  /* 0x000000101a128890 */ /* 0x000fe4000fffe0ff */
[----:B------:R-:W-:Y:S01]  /*5b50*/  @!UP0 UIADD3 UR10, UPT, UPT, UR26, 0x30, URZ ;  /* 0x000000301a0a8890 */ /* 0x000fe2000fffe0ff */
[----:B------:R-:W-:Y:S01]  /*5b60*/  SEL R0, RZ, 0x1, P0 ;  /* 0x00000001ff007807 */ /* 0x000fe20000000000 */
[----:B------:R-:W-:Y:S01]  /*5b70*/  UIADD3 UR26, UPT, UPT, UR13, UR43, URZ ;  /* 0x0000002b0d1a7290 */ /* 0x000fe2000fffe0ff */
[----:B------:R-:W-:Y:S01]  /*5b80*/  IMAD.U32 R9, RZ, RZ, UR4 ;  /* 0x00000004ff097e24 */ /* 0x000fe2000f8e00ff */
[----:B------:R-:W-:Y:S01]  /*5b90*/  @!P1 R2UR UR6, R8 ;  /* 0x00000000080692ca */ /* 0x000fe200000e0000 */
[----:B------:R-:W-:Y:S01]  /*5ba0*/  @!UP0 ULEA UR4, UR21, UR29, 0xc ;  /* 0x0000001d15048291 */ /* 0x000fe2000f8e60ff */
[----:B------:R-:W-:Y:S02]  /*5bb0*/  LOP3.LUT R13, R13, R0, RZ, 0x3c, !PT ;  /* 0x000000000d0d7212 */ /* 0x000fe400078e3cff */
[----:B------:R-:W-:Y:S01]  /*5bc0*/  @!P1 R2UR UR7, R9 ;  /* 0x00000000090792ca */ /* 0x000fe200000e0000 */
[----:B------:R-:W-:Y:S01]  /*5bd0*/  @!UP0 UIADD3 UR16, UPT, UPT, UR4, 0x200, URZ ;  /* 0x0000020004108890 */ /* 0x000fe2000fffe0ff */
[----:B------:R-:W-:Y:S01]  /*5be0*/  SEL R14, R14, RZ, P0 ;  /* 0x000000ff0e0e7207 */ /* 0x000fe20000000000 */
[----:B------:R-:W-:Y:S01]  /*5bf0*/  @!UP0 UIADD3 UR8, UPT, UPT, UR4, 0xa00, URZ ;  /* 0x00000a0004088890 */ /* 0x000fe2000fffe0ff */
[----:B------:R-:W-:Y:S01]  /*5c00*/  VOTEU.ALL UP0, P1 ;  /* 0x0000000000ff7886 */ /* 0x000fe20000800000 */
[----:B------:R-:W-:Y:S08]  /*5c10*/  UPRMT UR4, UR55, 0x654, UR17 ;  /* 0x0000065437047896 */ /* 0x000ff00008000011 */
[----:B------:R1:W-:Y:S01]  /*5c20*/  @!UP0 UTMALDG.3D [UR16], [UR6], desc[UR24] ;  /* 0x00001810060085b4 */ /* 0x0003e20008011000 */
[----:B------:R-:W-:Y:S05]  /*5c30*/  VOTEU.ALL UP0, P1 ;  /* 0x0000000000ff7886 */ /* 0x000fea0000800000 */
[----:B------:R2:W-:Y:S01]  /*5c40*/  @!UP0 UTMALDG.3D [UR8], [UR6], desc[UR24] ;  /* 0x00001808060085b4 */ /* 0x0005e20008011000 */
[----:B------:R3:W-:Y:S01]  /*5c50*/  @!P1 SYNCS.ARRIVE.TRANS64.RED.A0TR RZ, [UR5+0x80], R7 ;  /* 0x00008007ffff99a7 */ /* 0x0007e20008300405 */
[----:B------:R-:W-:Y:S01]  /*5c60*/  SYNCS.ARRIVE.TRANS64.RED.A1T0 RZ, [UR4], RZ ;  /* 0x000000ffffff79a7 */ /* 0x000fe20008100404 */
[----:B------:R-:W-:Y:S04]  /*5c70*/  UIADD3 UR4, UPT, UPT, UR21, 0x1, URZ ;  /* 0x0000000115047890 */ /* 0x000fe8000fffe0ff */
[----:B------:R-:W-:Y:S04]  /*5c80*/  UISETP.NE.AND UP0, UPT, UR4, 0x3, UPT ;  /* 0x000000030400788c */ /* 0x000fe8000bf05270 */
[----:B------:R-:W-:Y:S02]  /*5c90*/  USEL UR5, URZ, 0x1, UP0 ;  /* 0x00000001ff057887 */ /* 0x000fe40008000000 */
[----:B-1----:R-:W-:Y:S04]  /*5ca0*/  UIADD3 UR20, UPT, UPT, UR14, UR28, URZ ;  /* 0x0000001c0e147290 */ /* 0x002fe8000fffe0ff */
[----:B------:R-:W-:Y:S01]  /*5cb0*/  LOP3.LUT R15, R15, UR5, RZ, 0x3c, !PT ;  /* 0x000000050f0f7c12 */ /* 0x000fe2000f8e3cff */
[----:B--2---:R-:W-:Y:S01]  /*5cc0*/  USEL UR12, UR4, URZ, UP0 ;  /* 0x000000ff040c7287 */ /* 0x004fe20008000000 */
[----:B------:R-:W-:Y:S11]  /*5cd0*/  BRA.U UP1, `(.L_x_102) ;  /* 0xfffffff101b47547 */ /* 0x000ff6000b83ffff */
[----:B------:R-:W-:Y:S01]  /*5ce0*/  UIADD3 UR29, UPT, UPT, UR29, 0x98, URZ ;  /* 0x000000981d1d7890 */ /* 0x000fe2000fffe0ff */
[----:B----4-:R-:W-:-:S03]  /*5cf0*/  SHF.L.U32 R3, R15, 0x1f, RZ ;  /* 0x0000001f0f037819 */ /* 0x010fc600000006ff */
[----:B------:R-:W-:-:S09]  /*5d00*/  ULEA UR4, UR12, UR29, 0x3 ;  /* 0x0000001d0c047291 */ /* 0x000fd2000f8e18ff */
[----:B------:R-:W1:Y:S02]  /*5d10*/  SYNCS.PHASECHK.TRANS64.TRYWAIT P0, [UR4], R3 ;  /* 0x00000003ff0075a7 */ /* 0x000e640008001104 */
[----:B-1----:R-:W-:Y:S05]  /*5d20*/  @!P0 BRA `(.L_x_103) ;  /* 0x0000003000bc8947 */ /* 0x002fea0003800000 */
.L_x_186:
        /* <DEDUP_REMOVED lines=9> */
.L_x_188:
        /* <DEDUP_REMOVED lines=8> */
.L_x_105:
[----:B-1----:R1:W2:Y:S02]  /*5e40*/  SYNCS.PHASECHK.TRANS64.TRYWAIT P0, [R0+URZ], R3 ;  /* 0x00000003000075a7 */ /* 0x0022a400080011ff */
[----:B--2---:R-:W-:Y:S05]  /*5e50*/  @!P0 NANOSLEEP.SYNCS 0x989680 ;  /* 0x009896800000895d */ /* 0x004fea0003900000 */
[----:B------:R-:W2:Y:S02]  /*5e60*/  @!P0 SYNCS.PHASECHK.TRANS64 P0, [R0+URZ], R3 ;  /* 0x00000003000085a7 */ /* 0x000ea400080010ff */
[----:B--2---:R-:W-:Y:S05]  /*5e70*/  @P0 EXIT ;  /* 0x000000000000094d */ /* 0x004fea0003800000 */
[----:B------:R-:W-:Y:S05]  /*5e80*/  BRA `(.L_x_105) ;  /* 0xfffffffc00ec7947 */ /* 0x000fea000383ffff */
.L_x_93:
[----:B------:R-:W-:-:S06]  /*5e90*/  UISETP.GE.AND UP0, UPT, UR22, 0x4, UPT ;  /* 0x000000041600788c */ /* 0x000fcc000bf06270 */
[----:B------:R-:W-:-:S13]  /*5ea0*/  PLOP3.LUT P0, PT, PT, PT, UP0, 0x80, 0x8 ;  /* 0x000000000008781c */ /* 0x000fda0003f0f008 */
[----:B------:R-:W-:Y:S05]  /*5eb0*/  @!P0 EXIT ;  /* 0x000000000000894d */ /* 0x000fea0003800000 */
[----:B------:R-:W-:Y:S01]  /*5ec0*/  BAR.SYNC.DEFER_BLOCKING 0x6, 0xa0 ;  /* 0x0182800000007b1d */ /* 0x000fe20000010000 */
[C---:B------:R-:W-:Y:S01]  /*5ed0*/  IMAD.SHL.U32 R53, R67.reuse, 0x10, RZ ;  /* 0x0000001043357824 */ /* 0x040fe200078e00ff */
[----:B------:R-:W-:Y:S01]  /*5ee0*/  CS2R R64, SRZ ;  /* 0x0000000000407805 */ /* 0x000fe2000001ff00 */
[C---:B------:R-:W-:Y:S02]  /*5ef0*/  IMAD.SHL.U32 R3, R67.reuse, 0x2, RZ ;  /* 0x0000000243037824 */ /* 0x040fe400078e00ff */
[----:B------:R-:W-:Y:S01]  /*5f00*/  IMAD.U32 R23, R67, 0x10000, RZ ;  /* 0x0001000043177824 */ /* 0x000fe200078e00ff */
[----:B------:R-:W-:Y:S01]  /*5f10*/  UMOV UR44, 0x400 ;  /* 0x00000400002c7882 */ /* 0x000fe20000000000 */
[----:B------:R-:W-:Y:S01]  /*5f20*/  LOP3.LUT R2, R53, 0x40, RZ, 0xc0, !PT ;  /* 0x0000004035027812 */ /* 0x000fe200078ec0ff */
[----:B------:R-:W-:Y:S01]  /*5f30*/  ULEA UR44, UR55, UR44, 0x18 ;  /* 0x0000002c372c7291 */ /* 0x000fe2000f8ec0ff */
[----:B------:R-:W1:Y:S01]  /*5f40*/  LDC.64 R48, c[0x0][0x888] ;  /* 0x00022200ff307b82 */ /* 0x000e620000000a00 */
[C---:B------:R-:W-:Y:S01]  /*5f50*/  IMAD.SHL.U32 R7, R55.reuse, 0x200, RZ ;  /* 0x0000020037077824 */ /* 0x040fe200078e00ff */
[----:B------:R-:W-:Y:S01]  /*5f60*/  LOP3.LUT R3, R2, 0x8, R3, 0xf8, !PT ;  /* 0x0000000802037812 */ /* 0x000fe200078ef803 */
[----:B------:R-:W-:Y:S01]  /*5f70*/  IMAD.SHL.U32 R2, R55, 0x200000, RZ ;  /* 0x0020000037027824 */ /* 0x000fe200078e00ff */
[C---:B------:R-:W-:Y:S01]  /*5f80*/  LOP3.LUT R52, R53.reuse, 0x5b0, RZ, 0xc0, !PT ;  /* 0x000005b035347812 */ /* 0x040fe200078ec0ff */
[----:B------:R-:W-:Y:S01]  /*5f90*/  UIADD3 UR4, UPT, UPT, UR44, 0x200, URZ ;  /* 0x000002002c047890 */ /* 0x000fe2000fffe0ff */
[----:B------:R-:W-:Y:S01]  /*5fa0*/  LOP3.LUT P0, RZ, R53, 0x40, RZ, 0xc0, !PT ;  /* 0x0000004035ff7812 */ /* 0x000fe2000780c0ff */
[----:B------:R-:W-:Y:S01]  /*5fb0*/  IMAD.MOV.U32 R22, RZ, RZ, RZ ;  /* 0x000000ffff167224 */ /* 0x000fe200078e00ff */
[----:B------:R-:W2:Y:S01]  /*5fc0*/  LDC.64 R50, c[0x0][0x890] ;  /* 0x00022400ff327b82 */ /* 0x000ea20000000a00 */
[----:B------:R-:W-:Y:S01]  /*5fd0*/  LOP3.LUT R2, R2, 0x200000, RZ, 0xc0, !PT ;  /* 0x0020000002027812 */ /* 0x000fe200078ec0ff */
[----:B------:R-:W-:Y:S01]  /*5fe0*/  IMAD.MOV.U32 R66, RZ, RZ, RZ ;  /* 0x000000ffff427224 */ /* 0x000fe200078e00ff */
[----:B------:R-:W-:Y:S01]  /*5ff0*/  LOP3.LUT R52, R52, 0x200, R7, 0xf8, !PT ;  /* 0x0000020034347812 */ /* 0x000fe200078ef807 */
[----:B------:R-:W-:Y:S01]  /*6000*/  IMAD.U32 R69, RZ, RZ, UR4 ;  /* 0x00000004ff457e24 */ /* 0x000fe2000f8e00ff */
[----:B------:R-:W-:Y:S01]  /*6010*/  LOP3.LUT R23, R2, 0x400000, R23, 0xf8, !PT ;  /* 0x0040000002177812 */ /* 0x000fe200078ef817 */
[----:B------:R-:W3:Y:S01]  /*6020*/  LDCU UR63, c[0x0][0x370] ;  /* 0x00006e00ff3f77ac */ /* 0x000ee20008000800 */
[----:B------:R-:W4:Y:S01]  /*6030*/  LDS R0, [UR44+0x170] ;  /* 0x0001702cff007984 */ /* 0x000f220008000800 */
[----:B------:R-:W1:Y:S01]  /*6040*/  LDC.64 R46, c[0x0][0x8b0] ;  /* 0x00022c00ff2e7b82 */ /* 0x000e620000000a00 */
[----:B------:R-:W-:Y:S01]  /*6050*/  LOP3.LUT R52, R52, R3, RZ, 0xfc, !PT ;  /* 0x0000000334347212 */ /* 0x000fe200078efcff */
[----:B------:R-:W1:Y:S01]  /*6060*/  LDCU UR43, c[0x0][0xb0c] ;  /* 0x00016180ff2b77ac */ /* 0x000e620008000800 */
[----:B------:R-:W-:Y:S01]  /*6070*/  LOP3.LUT R67, R67, 0x60, RZ, 0xc0, !PT ;  /* 0x0000006043437812 */ /* 0x000fe200078ec0ff */
[----:B------:R-:W1:Y:S04]  /*6080*/  LDCU UR39, c[0x0][0xb30] ;  /* 0x00016600ff2777ac */ /* 0x000e680008000800 */
[----:B------:R-:W1:Y:S01]  /*6090*/  LDC.64 R44, c[0x0][0x8a8] ;  /* 0x00022a00ff2c7b82 */ /* 0x000e620000000a00 */
[----:B------:R-:W1:Y:S01]  /*60a0*/  LDCU.64 UR60, c[0x0][0x888] ;  /* 0x00011100ff3c77ac */ /* 0x000e620008000a00 */
[----:B------:R-:W1:Y:S01]  /*60b0*/  LDCU.64 UR40, c[0x0][0xb28] ;  /* 0x00016500ff2877ac */ /* 0x000e620008000a00 */
[----:B------:R-:W1:Y:S01]  /*60c0*/  LDCU.128 UR56, c[0x0][0xb10] ;  /* 0x00016200ff3877ac */ /* 0x000e620008000c00 */
[----:B------:R-:W1:Y:S01]  /*60d0*/  LDCU UR62, c[0x0][0x374] ;  /* 0x00006e80ff3e77ac */ /* 0x000e620008000800 */
[----:B------:R-:W-:Y:S01]  /*60e0*/  UMOV UR54, 0x1 ;  /* 0x0000000100367882 */ /* 0x000fe20000000000 */
[----:B------:R-:W-:Y:S01]  /*60f0*/  UMOV UR47, URZ ;  /* 0x000000ff002f7c82 */ /* 0x000fe20008000000 */
[----:B------:R-:W-:Y:S01]  /*6100*/  UMOV UR53, URZ ;  /* 0x000000ff00357c82 */ /* 0x000fe20008000000 */
[----:B------:R-:W-:Y:S01]  /*6110*/  UMOV UR52, URZ ;  /* 0x000000ff00347c82 */ /* 0x000fe20008000000 */
[----:B----4-:R-:W-:Y:S01]  /*6120*/  IMAD.IADD R23, R0, 0x1, R23 ;  /* 0x0000000100177824 */ /* 0x010fe200078e0217 */
[----:B--23--:R-:W-:-:S07]  /*6130*/  P2R R0, PR, RZ, 0x1 ;  /* 0x00000001ff007803 */ /* 0x00cfce0000000000 */
.L_x_136:
[C---:B------:R-:W-:Y:S02]  /*6140*/  LEA R0, R64.reuse, UR44, 0x3 ;  /* 0x0000002c40007c11 */ /* 0x040fe4000f8e18ff */
[----:B------:R-:W-:Y:S02]  /*6150*/  SHF.L.U32 R3, R65, 0x1f, RZ ;  /* 0x0000001f41037819 */ /* 0x000fe400000006ff */
[----:B------:R-:W-:Y:S02]  /*6160*/  LEA R5, R64, UR44, 0x4 ;  /* 0x0000002c40057c11 */ /* 0x000fe4000f8e20ff */
[----:B------:R-:W2:Y:S02]  /*6170*/  SYNCS.PHASECHK.TRANS64.TRYWAIT P0, [R0+URZ+0xc0], R3 ;  /* 0x0000c003000075a7 */ /* 0x000ea400080011ff */
[----:B-12---:R-:W-:Y:S05]  /*6180*/  @!P0 BRA `(.L_x_106) ;  /* 0x0000002c00d48947 */ /* 0x006fea0003800000 */
.L_x_189:
[----:B------:R-:W-:Y:S01]  /*6190*/  R2UR UR7, R68 ;  /* 0x00000000440772ca */ /* 0x000fe200000e0000 */
[----:B------:R-:W3:Y:S01]  /*61a0*/  LDS.128 R4, [R5+0x150] ;  /* 0x0001500005047984 */ /* 0x000ee20000000c00 */
[----:B--2---:R-:W-:Y:S01]  /*61b0*/  VIADD R0, R0, 0xd0 ;  /* 0x000000d000007836 */ /* 0x004fe20000000000 */
[----:B------:R-:W-:Y:S04]  /*61c0*/  UISETP.GE.AND UP0, UPT, UR42, 0x1, UPT ;  /* 0x000000012a00788c */ /* 0x000fe8000bf06270 */
[----:B------:R-:W-:Y:S01]  /*61d0*/  PRMT R0, RZ, 0x654, R0 ;  /* 0x00000654ff007816 */ /* 0x000fe20000000000 */
[----:B------:R-:W-:Y:S01]  /*61e0*/  @!PT LDS RZ, [RZ] ;  /* 0x00000000fffff984 */ /* 0x000fe20000000800 */
[----:B------:R-:W-:Y:S01]  /*61f0*/  @!PT LDS RZ, [RZ] ;  /* 0x00000000fffff984 */ /* 0x000fe20000000800 */
[----:B------:R-:W-:Y:S01]  /*6200*/  @!PT LDS RZ, [RZ] ;  /* 0x00000000fffff984 */ /* 0x000fe20000000800 */
[----:B------:R-:W-:Y:S01]  /*6210*/  @!PT LDS RZ, [RZ] ;  /* 0x00000000fffff984 */ /* 0x000fe20000000800 */
[----:B------:R2:W-:Y:S06]  /*6220*/  MEMBAR.ALL.CTA ;  /* 0x0000000000007992 */ /* 0x0005ec0000008000 */
[----:B--2---:R-:W2:Y:S02]  /*6230*/  FENCE.VIEW.ASYNC.S ;  /* 0x00000000000073c6 */ /* 0x004ea40000000000 */
[----:B--2---:R2:W-:Y:S01]  /*6240*/  SYNCS.ARRIVE.TRANS64.RED.A1T0 RZ, [R0+URZ], RZ ;  /* 0x000000ff00ff79a7 */ /* 0x0045e200081004ff */
[----:B---3--:R-:W-:Y:S11]  /*6250*/  LOP3.LUT P0, RZ, R6, 0x1, RZ, 0xc0, !PT ;  /* 0x0000000106ff7812 */ /* 0x008ff6000780c0ff */
[----:B------:R-:W-:Y:S02]  /*6260*/  @!UPT UIADD3 URZ, UPT, UPT, URZ, URZ, URZ ;  /* 0x000000fffffff290 */ /* 0x000fe4000fffe0ff */
[----:B------:R-:W-:Y:S01]  /*6270*/  VOTEU.ANY UP1, P0 ;  /* 0x0000000000ff7886 */ /* 0x000fe20000020100 */
[----:B------:R-:W-:Y:S01]  /*6280*/  PLOP3.LUT P0, PT, PT, PT, UP1, 0x80, 0x8 ;  /* 0x000000000008781c */ /* 0x000fe20003f0f018 */
[----:B------:R-:W-:Y:S06]  /*6290*/  UP2UR UR4, UPR, URZ, 0x2 ;  /* 0x00000002ff047883 */ /* 0x000fec0008000000 */
[----:B------:R-:W-:Y:S06]  /*62a0*/  IMAD.U32 R70, RZ, RZ, UR4 ;  /* 0x00000004ff467e24 */ /* 0x000fec000f8e00ff */
[----:B------:R-:W-:Y:S02]  /*62b0*/  @P0 SHF.R.U32.HI R2, RZ, 0x10, R5 ;  /* 0x00000010ff020819 */ /* 0x000fe40000011605 */
[----:B------:R-:W-:Y:S02]  /*62c0*/  @P0 MOV R3, R4 ;  /* 0x0000000400030202 */ /* 0x000fe40000000f00 */
[----:B------:R-:W-:Y:S02]  /*62d0*/  @P0 R2UR UR4, R2 ;  /* 0x00000000020402ca */ /* 0x000fe400000e0000 */
[----:B------:R-:W-:Y:S02]  /*62e0*/  @P0 LOP3.LUT R4, R5, 0xffff, RZ, 0xc0, !PT ;  /* 0x0000ffff05040812 */ /* 0x000fe400078ec0ff */
[----:B------:R-:W-:Y:S02]  /*62f0*/  @P0 R2UR UR6, R3 ;  /* 0x00000000030602ca */ /* 0x000fe400000e0000 */
[----:B------:R-:W-:Y:S07]  /*6300*/  @P0 R2UR UR5, R4 ;  /* 0x00000000040502ca */ /* 0x000fee00000e0000 */
[----:B------:R-:W-:Y:S02]  /*6310*/  @UP1 UMOV UR7, UR4 ;  /* 0x0000000400071c82 */ /* 0x000fe40008000000 */
[----:B------:R-:W-:Y:S02]  /*6320*/  IMAD.U32 R68, RZ, RZ, UR7 ;  /* 0x00000007ff447e24 */ /* 0x000fe4000f8e00ff */
[----:B------:R-:W-:Y:S02]  /*6330*/  @UP1 UMOV UR38, UR6 ;  /* 0x0000000600261c82 */ /* 0x000fe40008000000 */
[----:B------:R-:W-:Y:S01]  /*6340*/  @UP1 UMOV UR37, UR5 ;  /* 0x0000000500251c82 */ /* 0x000fe20008000000 */
[----:B--2---:R-:W-:Y:S05]  /*6350*/  BRA.U !UP0, `(.L_x_107) ;  /* 0x0000000108cc7547 */ /* 0x004fea000b800000 */
[----:B------:R-:W2:Y:S01]  /*6360*/  LDCU UR12, c[0x0][0xb20] ;  /* 0x00016400ff0c77ac */ /* 0x000ea20008000800 */
[----:B-1----:R-:W-:Y:S02]  /*6370*/  UIMAD.WIDE.U32 UR4, UR62, UR59, URZ ;  /* 0x0000003b3e0472a5 */ /* 0x002fe4000f8e00ff */
[----:B------:R-:W-:Y:S02]  /*6380*/  UIMAD.WIDE.U32 UR6, UR63, UR56, URZ ;  /* 0x000000383f0672a5 */ /* 0x000fe4000f8e00ff */
[----:B------:R-:W-:Y:S02]  /*6390*/  UISETP.NE.AND UP0, UPT, UR58, 0x1, UPT ;  /* 0x000000013a00788c */ /* 0x000fe4000bf05270 */
[----:B------:R-:W-:Y:S02]  /*63a0*/  UIMAD.WIDE.U32 UR8, UR37, UR59, URZ ;  /* 0x0000003b250872a5 */ /* 0x000fe4000f8e00ff */
[----:B------:R-:W-:Y:S02]  /*63b0*/  UIMAD.WIDE.U32 UR10, UR38, UR56, URZ ;  /* 0x00000038260a72a5 */ /* 0x000fe4000f8e00ff */
[----:B------:R-:W-:Y:S02]  /*63c0*/  UISETP.NE.AND UP1, UPT, UR43, 0x1, UPT ;  /* 0x000000012b00788c */ /* 0x000fe4000bf25270 */
[----:B------:R-:W-:Y:S01]  /*63d0*/  UISETP.NE.AND UP2, UPT, UR42, 0x1, UPT ;  /* 0x000000012a00788c */ /* 0x000fe2000bf45270 */
[----:B------:R-:W-:Y:S02]  /*63e0*/  UMOV UR4, UR5 ;  /* 0x0000000500047c82 */ /* 0x000fe40008000000 */
[----:B--2---:R-:W-:Y:S03]  /*63f0*/  USHF.R.U32.HI UR5, URZ, UR12, UR4 ;  /* 0x0000000cff057299 */ /* 0x004fe60008011604 */
[----:B------:R-:W-:Y:S02]  /*6400*/  UMOV UR4, UR7 ;  /* 0x0000000700047c82 */ /* 0x000fe40008000000 */
[----:B------:R-:W-:Y:S02]  /*6410*/  USHF.R.U32.HI UR7, URZ, UR57, UR4 ;  /* 0x00000039ff077299 */ /* 0x000fe40008011604 */
[----:B------:R-:W-:Y:S02]  /*6420*/  USEL UR4, UR62, UR5, !UP0 ;  /* 0x000000053e047287 */ /* 0x000fe4000c000000 */
[----:B------:R-:W-:Y:S01]  /*6430*/  USEL UR7, UR63, UR7, !UP1 ;  /* 0x000000073f077287 */ /* 0x000fe2000c800000 */
[----:B------:R-:W-:Y:S01]  /*6440*/  UMOV UR5, UR9 ;  /* 0x0000000900057c82 */ /* 0x000fe20008000000 */
[----:B------:R-:W-:Y:S02]  /*6450*/  UIMAD.WIDE.U32 UR8, UR4, UR40, URZ ;  /* 0x00000028040872a5 */ /* 0x000fe4000f8e00ff */
[----:B------:R-:W-:Y:S03]  /*6460*/  USHF.R.U32.HI UR6, URZ, UR12, UR5 ;  /* 0x0000000cff067299 */ /* 0x000fe60008011605 */
[----:B------:R-:W-:Y:S01]  /*6470*/  UMOV UR5, UR11 ;  /* 0x0000000b00057c82 */ /* 0x000fe20008000000 */
[----:B------:R-:W-:Y:S02]  /*6480*/  UIMAD.WIDE.U32 UR10, UR7, UR40, URZ ;  /* 0x00000028070a72a5 */ /* 0x000fe4000f8e00ff */
[----:B------:R-:W-:Y:S02]  /*6490*/  USHF.R.U32.HI UR12, URZ, UR57, UR5 ;  /* 0x00000039ff0c7299 */ /* 0x000fe40008011605 */
[----:B------:R-:W-:Y:S01]  /*64a0*/  USEL UR6, UR37, UR6, !UP0 ;  /* 0x0000000625067287 */ /* 0x000fe2000c000000 */
[----:B------:R-:W-:Y:S02]  /*64b0*/  UMOV UR5, UR9 ;  /* 0x0000000900057c82 */ /* 0x000fe40008000000 */
[----:B------:R-:W-:Y:S01]  /*64c0*/  UMOV UR10, UR11 ;  /* 0x0000000b000a7c82 */ /* 0x000fe20008000000 */
[----:B------:R-:W-:Y:S02]  /*64d0*/  @UP2 USHF.R.U32.HI UR4, URZ, UR41, UR5 ;  /* 0x00000029ff042299 */ /* 0x000fe40008011605 */
[----:B------:R-:W-:Y:S02]  /*64e0*/  @UP2 USHF.R.U32.HI UR7, URZ, UR41, UR10 ;  /* 0x00000029ff072299 */ /* 0x000fe4000801160a */
[----:B------:R-:W-:Y:S02]  /*64f0*/  UIMAD UR4, UR42, UR4, URZ ;  /* 0x000000042a0472a4 */ /* 0x000fe4000f8e02ff */
[----:B------:R-:W-:Y:S02]  /*6500*/  UIMAD.WIDE.U32 UR10, UR6, UR40, URZ ;  /* 0x00000028060a72a5 */ /* 0x000fe4000f8e00ff */
[----:B------:R-:W-:Y:S02]  /*6510*/  USEL UR5, UR38, UR12, !UP1 ;  /* 0x0000000c26057287 */ /* 0x000fe4000c800000 */
[----:B------:R-:W-:Y:S02]  /*6520*/  UIMAD UR8, UR42, UR7, URZ ;  /* 0x000000072a0872a4 */ /* 0x000fe4000f8e02ff */
[----:B------:R-:W-:Y:S03]  /*6530*/  UISETP.GE.AND UP0, UPT, UR6, UR4, UPT ;  /* 0x000000040600728c */ /* 0x000fe6000bf06270 */
[----:B------:R-:W-:Y:S01]  /*6540*/  UMOV UR4, UR11 ;  /* 0x0000000b00047c82 */ /* 0x000fe20008000000 */
[----:B------:R-:W-:Y:S02]  /*6550*/  UISETP.GE.OR UP0, UPT, UR5, UR8, UP0 ;  /* 0x000000080500728c */ /* 0x000fe40008706670 */
[----:B------:R-:W-:Y:S02]  /*6560*/  USHF.R.U32.HI UR4, URZ, UR41, UR4 ;  /* 0x00000029ff047299 */ /* 0x000fe40008011604 */
[----:B------:R-:W-:Y:S02]  /*6570*/  UIMAD.WIDE.U32 UR8, UR5, UR40, URZ ;  /* 0x00000028050872a5 */ /* 0x000fe4000f8e00ff */
[----:B------:R-:W-:Y:S02]  /*6580*/  USEL UR11, UR6, UR4, !UP2 ;  /* 0x00000004060b7287 */ /* 0x000fe4000d000000 */
[----:B------:R-:W-:Y:S02]  /*6590*/  UIADD3 UR8, UPT, UPT, -UR5, URZ, URZ ;  /* 0x000000ff05087290 */ /* 0x000fe4000fffe1ff */
[----:B------:R-:W-:Y:S01]  /*65a0*/  UIADD3 UR10, UPT, UPT, -UR11, URZ, URZ ;  /* 0x000000ff0b0a7290 */ /* 0x000fe2000fffe1ff */
[----:B------:R-:W-:Y:S01]  /*65b0*/  @!UP0 UMOV UR4, UR9 ;  /* 0x0000000900048c82 */ /* 0x000fe20008000000 */
[----:B------:R-:W-:Y:S02]  /*65c0*/  UIADD3 UR9, UPT, UPT, -UR6, URZ, URZ ;  /* 0x000000ff06097290 */ /* 0x000fe4000fffe1ff */
[----:B------:R-:W-:Y:S02]  /*65d0*/  @!UP0 USHF.R.U32.HI UR4, URZ, UR41, UR4 ;  /* 0x00000029ff048299 */ /* 0x000fe40008011604 */
[----:B------:R-:W-:Y:S02]  /*65e0*/  UIMAD UR10, UR42, UR10, UR6 ;  /* 0x0000000a2a0a72a4 */ /* 0x000fe4000f8e0206 */
[----:B------:R-:W-:Y:S04]  /*65f0*/  @!UP0 USEL UR4, UR5, UR4, !UP2 ;  /* 0x0000000405048287 */ /* 0x000fe8000d000000 */
[----:B------:R-:W-:Y:S02]  /*6600*/  @!UP0 UIMAD UR10, UR7, UR10, UR4 ;  /* 0x0000000a070a82a4 */ /* 0x000fe4000f8e0204 */
[----:B------:R-:W-:Y:S02]  /*6610*/  @!UP0 UIADD3 UR11, UPT, UPT, UR11, -UR4, URZ ;  /* 0x800000040b0b8290 */ /* 0x000fe4000fffe0ff */
[----:B------:R-:W-:Y:S02]  /*6620*/  UIMAD UR7, UR43, UR8, UR38 ;  /* 0x000000082b0772a4 */ /* 0x000fe4000f8e0226 */
[----:B------:R-:W-:Y:S02]  /*6630*/  @!UP0 UIMAD UR6, UR11, UR42, UR5 ;  /* 0x0000002a0b0682a4 */ /* 0x000fe4000f8e0205 */
[----:B------:R-:W-:Y:S01]  /*6640*/  UIMAD UR4, UR58, UR9, UR37 ;  /* 0x000000093a0472a4 */ /* 0x000fe2000f8e0225 */
[----:B------:R-:W-:Y:S02]  /*6650*/  @!UP0 UMOV UR5, UR10 ;  /* 0x0000000a00058c82 */ /* 0x000fe40008000000 */
[----:B------:R-:W-:Y:S02]  /*6660*/  UIMAD UR38, UR5, UR43, UR7 ;  /* 0x0000002b052672a4 */ /* 0x000fe4000f8e0207 */
[----:B------:R-:W-:Y:S11]  /*6670*/  UIMAD UR37, UR6, UR58, UR4 ;  /* 0x0000003a062572a4 */ /* 0x000ff6000f8e0204 */
[----:B------:R-:W-:Y:S01]  /*6680*/  @!UPT UIADD3 URZ, UPT, UPT, URZ, URZ, URZ ;  /* 0x000000fffffff290 */ /* 0x000fe2000fffe0ff */
.L_x_107:
[----:B-1----:R-:W-:Y:S01]  /*6690*/  UISETP.NE.AND UP0, UPT, UR39, 0x1, UPT ;  /* 0x000000012700788c */ /* 0x002fe2000bf05270 */
[----:B------:R-:W-:Y:S01]  /*66a0*/  R2UR UR11, R69 ;  /* 0x00000000450b72ca */ /* 0x000fe200000e0000 */
[----:B------:R-:W-:Y:S01]  /*66b0*/  USHF.L.U32 UR50, UR20, 0x6, URZ ;  /* 0x0000000614327899 */ /* 0x000fe200080006ff */
[----:B------:R-:W-:Y:S01]  /*66c0*/  IADD3 R64, PT, PT, R64, 0x1, RZ ;  /* 0x0000000140407810 */ /* 0x000fe20007ffe0ff */
[----:B------:R-:W-:Y:S07]  /*66d0*/  USHF.L.U32 UR49, UR26, 0x6, URZ ;  /* 0x000000061a317899 */ /* 0x000fee00080006ff */
[----:B------:R-:W1:Y:S01]  /*66e0*/  @!UP0 LDCU.128 UR12, c[0x0][0xb10] ;  /* 0x00016200ff0c87ac */ /* 0x000e620008000c00 */
[----:B------:R-:W2:Y:S01]  /*66f0*/  @!UP0 LDCU UR5, c[0x0][0xb0c] ;  /* 0x00016180ff0587ac */ /* 0x000ea20008000800 */
[----:B------:R-:W3:Y:S01]  /*6700*/  @!UP0 LDCU UR10, c[0x0][0xb20] ;  /* 0x00016400ff0a87ac */ /* 0x000ee20008000800 */
[----:B-1----:R-:W-:Y:S02]  /*6710*/  UIMAD.WIDE.U32 UR8, UR38, UR12, URZ ;  /* 0x0000000c260872a5 */ /* 0x002fe4000f8e00ff */
[----:B------:R-:W-:Y:S02]  /*6720*/  UIMAD.WIDE.U32 UR6, UR37, UR15, URZ ;  /* 0x0000000f250672a5 */ /* 0x000fe4000f8e00ff */
[----:B------:R-:W-:Y:S03]  /*6730*/  @!UP0 UISETP.NE.AND UP1, UPT, UR14, 0x1, UPT ;  /* 0x000000010e00888c */ /* 0x000fe6000bf25270 */
[----:B------:R-:W-:Y:S01]  /*6740*/  @!UP0 UMOV UR4, UR9 ;  /* 0x0000000900048c82 */ /* 0x000fe20008000000 */
[----:B--2---:R-:W-:Y:S02]  /*6750*/  @!UP0 UISETP.NE.AND UP2, UPT, UR5, 0x1, UPT ;  /* 0x000000010500888c */ /* 0x004fe4000bf45270 */
[----:B------:R-:W-:Y:S01]  /*6760*/  @!UP0 USHF.R.U32.HI UR4, URZ, UR13, UR4 ;  /* 0x0000000dff048299 */ /* 0x000fe20008011604 */
[----:B------:R-:W-:Y:S02]  /*6770*/  @!UP0 UMOV UR6, UR7 ;  /* 0x0000000700068c82 */ /* 0x000fe40008000000 */
[----:B---3--:R-:W-:Y:S02]  /*6780*/  @!UP0 USHF.R.U32.HI UR6, URZ, UR10, UR6 ;  /* 0x0000000aff068299 */ /* 0x008fe40008011606 */
[----:B------:R-:W-:Y:S02]  /*6790*/  @!UP0 USEL UR7, UR38, UR4, !UP2 ;  /* 0x0000000426078287 */ /* 0x000fe4000d000000 */
[----:B------:R-:W-:Y:S04]  /*67a0*/  @!UP0 USEL UR6, UR37, UR6, !UP1 ;  /* 0x0000000625068287 */ /* 0x000fe8000c800000 */
[----:B------:R-:W-:Y:S02]  /*67b0*/  @!UP0 UIADD3 UR4, UPT, UPT, -UR7, UR6, URZ ;  /* 0x0000000607048290 */ /* 0x000fe4000fffe1ff */
[----:B------:R-:W-:Y:S02]  /*67c0*/  @!UP0 UIADD3 UR6, UPT, UPT, UR7, -UR6, URZ ;  /* 0x8000000607068290 */ /* 0x000fe4000fffe0ff */
[----:B------:R-:W-:Y:S02]  /*67d0*/  @!UP0 UIMAD UR38, UR4, UR5, UR38 ;  /* 0x00000005042682a4 */ /* 0x000fe4000f8e0226 */
[----:B------:R-:W-:Y:S02]  /*67e0*/  @!UP0 UIMAD UR37, UR6, UR14, UR37 ;  /* 0x0000000e062582a4 */ /* 0x000fe4000f8e0225 */
[----:B------:R-:W-:Y:S09]  /*67f0*/  ULOP3.LUT UP0, URZ, UR11, 0x90, URZ, 0xc0, !UPT ;  /* 0x000000900bff7892 */ /* 0x000ff2000f80c0ff */
[----:B------:R-:W-:Y:S05]  /*6800*/  BRA.U !UP0, `(.L_x_108) ;  /* 0x00000001087c7547 */ /* 0x000fea000b800000 */
[----:B------:R-:W1:Y:S01]  /*6810*/  LDCU.64 UR8, c[0x4][0x80] ;  /* 0x01001000ff0877ac */ /* 0x000e620008000a00 */
[----:B------:R-:W-:Y:S01]  /*6820*/  MOV R2, 0x0 ;  /* 0x0000000000027802 */ /* 0x000fe20000000f00 */
[----:B------:R-:W-:Y:S02]  /*6830*/  HFMA2 R12, -RZ, RZ, 0, 5.9604644775390625e-08 ;  /* 0x00000001ff0c7431 */ /* 0x000fe400000001ff */
[----:B------:R-:W-:Y:S01]  /*6840*/  IMAD.MOV.U32 R8, RZ, RZ, 0x70 ;  /* 0x00000070ff087424 */ /* 0x000fe200078e00ff */
[----:B------:R2:W3:Y:S01]  /*6850*/  LDC.64 R14, c[0x4][R2] ;  /* 0x01000000020e7b82 */ /* 0x0004e20000000a00 */
[----:B------:R-:W4:Y:S01]  /*6860*/  LDCU.64 UR6, c[0x4][0x88] ;  /* 0x01001100ff0677ac */ /* 0x000f220008000a00 */
[----:B------:R-:W-:Y:S01]  /*6870*/  IMAD.MOV.U32 R13, RZ, RZ, RZ ;  /* 0x000000ffff0d7224 */ /* 0x000fe200078e00ff */
[----:B------:R-:W2:Y:S01]  /*6880*/  LDCU.64 UR4, c[0x4][0x8] ;  /* 0x01000100ff0477ac */ /* 0x000ea20008000a00 */
[----:B-1----:R-:W-:Y:S01]  /*6890*/  MOV R5, UR9 ;  /* 0x0000000900057c02 */ /* 0x002fe20008000f00 */
[----:B------:R-:W-:Y:S01]  /*68a0*/  IMAD.U32 R4, RZ, RZ, UR8 ;  /* 0x00000008ff047e24 */ /* 0x000fe2000f8e00ff */
[----:B----4-:R-:W-:Y:S01]  /*68b0*/  MOV R7, UR7 ;  /* 0x0000000700077c02 */ /* 0x010fe20008000f00 */
[----:B------:R-:W-:Y:S01]  /*68c0*/  IMAD.U32 R6, RZ, RZ, UR6 ;  /* 0x00000006ff067e24 */ /* 0x000fe2000f8e00ff */
[----:B--2---:R-:W-:Y:S01]  /*68d0*/  MOV R11, UR5 ;  /* 0x00000005000b7c02 */ /* 0x004fe20008000f00 */
[----:B------:R-:W-:Y:S02]  /*68e0*/  IMAD.U32 R10, RZ, RZ, UR4 ;  /* 0x00000004ff0a7e24 */ /* 0x000fe4000f8e00ff */
[----:B------:R-:W-:Y:S07]  /*68f0*/  LEPC R20, `(.L_x_109) ;  /* 0x000000001014794e */ /* 0x000fee0000000000 */
[----:B---3-5:R-:W-:Y:S05]  /*6900*/  CALL.ABS.NOINC R14 ;  /* 0x000000000e007343 */ /* 0x028fea0003c00000 */
.L_x_109:
[----:B------:R-:W1:Y:S01]  /*6910*/  LDCU.64 UR8, c[0x4][0x80] ;  /* 0x01001000ff0877ac */ /* 0x000e620008000a00 */
[----:B------:R-:W2:Y:S01]  /*6920*/  LDC.64 R2, c[0x4][R2] ;  /* 0x0100000002027b82 */ /* 0x000ea20000000a00 */
[----:B------:R-:W-:Y:S02]  /*6930*/  HFMA2 R12, -RZ, RZ, 0, 5.9604644775390625e-08 ;  /* 0x00000001ff0c7431 */ /* 0x000fe400000001ff */
[----:B------:R-:W-:Y:S02]  /*6940*/  IMAD.MOV.U32 R8, RZ, RZ, 0x70 ;  /* 0x00000070ff087424 */ /* 0x000fe400078e00ff */
[----:B------:R-:W-:Y:S01]  /*6950*/  IMAD.MOV.U32 R13, RZ, RZ, RZ ;  /* 0x000000ffff0d7224 */ /* 0x000fe200078e00ff */
[----:B------:R-:W3:Y:S01]  /*6960*/  LDCU.64 UR6, c[0x4][0x88] ;  /* 0x01001100ff0677ac */ /* 0x000ee20008000a00 */
[----:B------:R-:W4:Y:S01]  /*6970*/  LDCU.64 UR4, c[0x4][0x8] ;  /* 0x01000100ff0477ac */ /* 0x000f220008000a00 */
[----:B-1----:R-:W-:Y:S02]  /*6980*/  MOV R4, UR8 ;  /* 0x0000000800047c02 */ /* 0x002fe40008000f00 */
[----:B------:R-:W-:Y:S02]  /*6990*/  MOV R5, UR9 ;  /* 0x0000000900057c02 */ /* 0x000fe40008000f00 */
[----:B---3--:R-:W-:Y:S01]  /*69a0*/  MOV R7, UR7 ;  /* 0x0000000700077c02 */ /* 0x008fe20008000f00 */
[----:B------:R-:W-:Y:S01]  /*69b0*/  IMAD.U32 R6, RZ, RZ, UR6 ;  /* 0x00000006ff067e24 */ /* 0x000fe2000f8e00ff */
[----:B----4-:R-:W-:Y:S01]  /*69c0*/  MOV R11, UR5 ;  /* 0x00000005000b7c02 */ /* 0x010fe20008000f00 */
[----:B------:R-:W-:Y:S02]  /*69d0*/  IMAD.U32 R10, RZ, RZ, UR4 ;  /* 0x00000004ff0a7e24 */ /* 0x000fe4000f8e00ff */
[----:B------:R-:W-:Y:S07]  /*69e0*/  LEPC R20, `(.L_x_108) ;  /* 0x000000001014794e */ /* 0x000fee0000000000 */
[----:B--2---:R-:W-:Y:S05]  /*69f0*/  CALL.ABS.NOINC R2 ;  /* 0x0000000002007343 */ /* 0x004fea0003c00000 */
.L_x_108:
[----:B------:R-:W-:Y:S02]  /*6a00*/  ISETP.NE.U32.AND P0, PT, RZ, UR60, PT ;  /* 0x0000003cff007c0c */ /* 0x000fe4000bf05070 */
[C---:B------:R-:W-:Y:S02]  /*6a10*/  ISETP.NE.U32.AND P1, PT, R50.reuse, RZ, PT ;  /* 0x000000ff3200720c */ /* 0x040fe40003f25070 */
[----:B------:R-:W-:Y:S02]  /*6a20*/  ISETP.NE.U32.AND P4, PT, R50, RZ, PT ;  /* 0x000000ff3200720c */ /* 0x000fe40003f85070 */
[----:B------:R-:W-:Y:S02]  /*6a30*/  ISETP.NE.AND.EX P0, PT, RZ, UR61, PT, P0 ;  /* 0x0000003dff007c0c */ /* 0x000fe4000bf05300 */
[C---:B------:R-:W-:Y:S02]  /*6a40*/  ISETP.NE.AND.EX P1, PT, R51.reuse, RZ, PT, P1 ;  /* 0x000000ff3300720c */ /* 0x040fe40003f25310 */
[----:B------:R-:W-:Y:S02]  /*6a50*/  ISETP.NE.AND.EX P4, PT, R51, RZ, P0, P4 ;  /* 0x000000ff3300720c */ /* 0x000fe40000785340 */
[----:B------:R-:W-:Y:S02]  /*6a60*/  ISETP.NE.U32.AND P5, PT, R46, RZ, PT ;  /* 0x000000ff2e00720c */ /* 0x000fe40003fa5070 */
[----:B------:R-:W-:Y:S02]  /*6a70*/  ISETP.NE.U32.AND P3, PT, RZ, UR60, PT ;  /* 0x0000003cff007c0c */ /* 0x000fe4000bf65070 */
[----:B------:R-:W-:Y:S02]  /*6a80*/  PLOP3.LUT P2, PT, PT, PT, PT, 0x8, 0x80 ;  /* 0x000000000080781c */ /* 0x000fe40003f4e170 */
[----:B------:R-:W-:Y:S02]  /*6a90*/  ISETP.NE.AND.EX P5, PT, R47, RZ, PT, P5 ;  /* 0x000000ff2f00720c */ /* 0x000fe40003fa5350 */
[----:B------:R-:W-:Y:S03]  /*6aa0*/  ISETP.NE.AND.EX P3, PT, RZ, UR61, PT, P3 ;  /* 0x0000003dff007c0c */ /* 0x000fe6000bf65330 */
[----:B------:R-:W-:Y:S01]  /*6ab0*/  @!P4 PLOP3.LUT P2, PT, P1, PT, PT, 0x80, 0x8 ;  /* 0x000000000008c81c */ /* 0x000fe20000f4f070 */
[----:B------:R-:W-:Y:S01]  /*6ac0*/  @!UPT UIADD3 URZ, UPT, UPT, URZ, URZ, URZ ;  /* 0x000000fffffff290 */ /* 0x000fe2000fffe0ff */
[----:B------:R-:W-:Y:S11]  /*6ad0*/  @!P1 BRA `(.L_x_110) ;  /* 0x0000000000309947 */ /* 0x000ff60003800000 */
[----:B------:R-:W-:Y:S01]  /*6ae0*/  ISETP.NE.U32.AND P0, PT, R48, RZ, PT ;  /* 0x000000ff3000720c */ /* 0x000fe20003f05070 */
[----:B------:R-:W1:Y:S01]  /*6af0*/  LDCU.64 UR4, c[0x0][0x358] ;  /* 0x00006b00ff0477ac */ /* 0x000e620008000a00 */
[----:B------:R-:W-:Y:S02]  /*6b00*/  IMAD.MOV.U32 R54, RZ, RZ, 0x1 ;  /* 0x00000001ff367424 */ /* 0x000fe400078e00ff */
[----:B------:R-:W-:Y:S11]  /*6b10*/  ISETP.NE.AND.EX P0, PT, R49, RZ, PT, P0 ;  /* 0x000000ff3100720c */ /* 0x000ff60003f05300 */
[----:B------:R-:W-:Y:S02]  /*6b20*/  @!UPT UIADD3 URZ, UPT, UPT, URZ, URZ, URZ ;  /* 0x000000fffffff290 */ /* 0x000fe4000fffe0ff */
[----:B------:R-:W2:Y:S01]  /*6b30*/  @P0 LDC.64 R2, c[0x0][0x888] ;  /* 0x00022200ff020b82 */ /* 0x000ea20000000a00 */
[----:B------:R-:W-:Y:S04]  /*6b40*/  @P0 IMAD R0, R50, UR36, RZ ;  /* 0x0000002432000c24 */ /* 0x000fe8000f8e02ff */
[----:B--2---:R-:W-:Y:S04]  /*6b50*/  @P0 IMAD.WIDE R2, R0, 0x4, R2 ;  /* 0x0000000400020825 */ /* 0x004fe800078e0202 */
[----:B------:R-:W-:Y:S01]  /*6b60*/  HFMA2 R0, -RZ, RZ, 0, 5.9604644775390625e-08 ;  /* 0x00000001ff007431 */ /* 0x000fe200000001ff */
[----:B-1---5:R1:W5:Y:S04]  /*6b70*/  @P0 LDG.E R27, desc[UR4][R2.64] ;  /* 0x00000004021b0981 */ /* 0x022368000c1e1900 */
[----:B------:R-:W-:Y:S01]  /*6b80*/  @!P0 PRMT R54, R0, 0x7610, R54 ;  /* 0x0000761000368816 */ /* 0x000fe20000000036 */
[----:B-1----:R-:W2:Y:S06]  /*6b90*/  @!P0 LDC R27, c[0x0][0x880] ;  /* 0x00022000ff1b8b82 */ /* 0x002eac0000000800 */
.L_x_110:
[----:B------:R-:W-:Y:S05]  /*6ba0*/  @!P5 BRA `(.L_x_111) ;  /* 0x000000000024d947 */ /* 0x000fea0003800000 */
[----:B------:R-:W-:Y:S01]  /*6bb0*/  ISETP.NE.U32.AND P0, PT, R44, RZ, PT ;  /* 0x000000ff2c00720c */ /* 0x000fe20003f05070 */
[----:B------:R-:W1:Y:S03]  /*6bc0*/  LDCU.64 UR4, c[0x0][0x358] ;  /* 0x00006b00ff0477ac */ /* 0x000e660008000a00 */
[----:B------:R-:W-:Y:S11]  /*6bd0*/  ISETP.NE.AND.EX P0, PT, R45, RZ, PT, P0 ;  /* 0x000000ff2d00720c */ /* 0x000ff60003f05300 */
[----:B------:R-:W-:Y:S02]  /*6be0*/  @!UPT UIADD3 URZ, UPT, UPT, URZ, URZ, URZ ;  /* 0x000000fffffff290 */ /* 0x000fe4000fffe0ff */
[----:B------:R-:W3:Y:S01]  /*6bf0*/  @P0 LDC.64 R2, c[0x0][0x8a8] ;  /* 0x00022a00ff020b82 */ /* 0x000ee20000000a00 */
[----:B------:R-:W-:Y:S04]  /*6c00*/  @P0 IMAD R0, R46, UR36, RZ ;  /* 0x000000242e000c24 */ /* 0x000fe8000f8e02ff */
[----:B---3--:R-:W-:Y:S05]  /*6c10*/  @P0 IMAD.WIDE R2, R0, 0x4, R2 ;  /* 0x0000000400020825 */ /* 0x008fea00078e0202 */
[----:B-1---5:R1:W5:Y:S02]  /*6c20*/  @P0 LDG.E R24, desc[UR4][R2.64] ;  /* 0x0000000402180981 */ /* 0x022364000c1e1900 */
[----:B-1----:R-:W3:Y:S02]  /*6c30*/  @!P0 LDC R24, c[0x0][0x8a0] ;  /* 0x00022800ff188b82 */ /* 0x002ee40000000800 */
.L_x_111:
[----:B--2--5:R-:W-:Y:S01]  /*6c40*/  FSETP.NEU.AND P0, PT, R27, RZ, PT ;  /* 0x000000ff1b00720b */ /* 0x024fe20003f0d000 */
[----:B------:R-:W-:Y:S01]  /*6c50*/  ULOP3.LUT UR4, UR54, 0x1, URZ, 0x3c, !UPT ;  /* 0x0000000136047892 */ /* 0x000fe2000f8e3cff */
[----:B------:R-:W-:Y:S01]  /*6c60*/  SEL R5, RZ, 0xffffffff, P3 ;  /* 0xffffffffff057807 */ /* 0x000fe20001800000 */
[----:B------:R-:W-:Y:S01]  /*6c70*/  IMAD.U32 R28, RZ, RZ, UR47 ;  /* 0x0000002fff1c7e24 */ /* 0x000fe2000f8e00ff */
[----:B------:R-:W-:Y:S01]  /*6c80*/  @!P4 LOP3.LUT P3, RZ, R54, 0xff, RZ, 0xc0, !PT ;  /* 0x000000ff36ffc812 */ /* 0x000fe2000786c0ff */
[----:B------:R-:W-:Y:S01]  /*6c90*/  IMAD.SHL.U32 R73, R52, 0x2, RZ ;  /* 0x0000000234497824 */ /* 0x000fe200078e00ff */
[----:B------:R-:W-:Y:S01]  /*6ca0*/  @!P4 SEL R2, RZ, 0xffffffff, P0 ;  /* 0xffffffffff02c807 */ /* 0x000fe20000000000 */
[----:B------:R-:W-:Y:S01]  /*6cb0*/  IMAD.U32 R74, RZ, RZ, UR4 ;  /* 0x00000004ff4a7e24 */ /* 0x000fe2000f8e00ff */
[----:B------:R-:W-:Y:S01]  /*6cc0*/  LEA R62, R22, UR44, 0x3 ;  /* 0x0000002c163e7c11 */ /* 0x000fe2000f8e18ff */
[----:B------:R-:W-:Y:S01]  /*6cd0*/  IMAD.SHL.U32 R28, R28, 0x1000, RZ ;  /* 0x000010001c1c7824 */ /* 0x000fe200078e00ff */
[C---:B------:R-:W-:Y:S01]  /*6ce0*/  @P2 SEL R2, R5.reuse, R2, !P3 ;  /* 0x0000000205022207 */ /* 0x040fe20005800000 */
[----:B------:R-:W-:Y:S01]  /*6cf0*/  BSSY B1, `(.L_x_112) ;  /* 0x0000034000017945 */ /* 0x000fe20003800000 */
[----:B------:R-:W-:Y:S01]  /*6d00*/  SHF.L.U32 R3, R66, 0x1f, RZ ;  /* 0x0000001f42037819 */ /* 0x000fe200000006ff */
[----:B------:R-:W-:Y:S01]  /*6d10*/  IMAD.MOV.U32 R72, RZ, RZ, 0x1 ;  /* 0x00000001ff487424 */ /* 0x000fe200078e00ff */
[----:B------:R-:W-:Y:S01]  /*6d20*/  @!P4 LOP3.LUT R2, R2, 0x1, RZ, 0xc0, !PT ;  /* 0x000000010202c812 */ /* 0x000fe200078ec0ff */
[----:B------:R-:W-:Y:S01]  /*6d30*/  IMAD R25, R22, 0x20, R23 ;  /* 0x0000002016197824 */ /* 0x000fe200078e0217 */
[----:B------:R-:W-:Y:S01]  /*6d40*/  CS2R R42, SRZ ;  /* 0x00000000002a7805 */ /* 0x000fe2000001ff00 */
[----:B------:R-:W-:Y:S01]  /*6d50*/  IMAD.U32 R30, RZ, RZ, UR47 ;  /* 0x0000002fff1e7e24 */ /* 0x000fe2000f8e00ff */
[----:B------:R-:W-:Y:S01]  /*6d60*/  ISETP.NE.U32.OR P6, PT, R2, 0x1, P4 ;  /* 0x000000010200780c */ /* 0x000fe200027c5470 */
[----:B------:R-:W-:Y:S01]  /*6d70*/  IMAD.U32 R2, RZ, RZ, UR47 ;  /* 0x0000002fff027e24 */ /* 0x000fe2000f8e00ff */
[----:B------:R-:W-:Y:S02]  /*6d80*/  LOP3.LUT P4, R63, R54, 0xff, RZ, 0xc0, !PT ;  /* 0x000000ff363f7812 */ /* 0x000fe4000788c0ff */
[----:B------:R-:W-:Y:S02]  /*6d90*/  CS2R R40, SRZ ;  /* 0x0000000000287805 */ /* 0x000fe4000001ff00 */
[----:B------:R-:W-:Y:S02]  /*6da0*/  P2R R71, PR, RZ, 0x40 ;  /* 0x00000040ff477803 */ /* 0x000fe40000000000 */
[----:B------:R-:W-:Y:S02]  /*6db0*/  CS2R R34, SRZ ;  /* 0x0000000000227805 */ /* 0x000fe4000001ff00 */
[----:B------:R-:W-:Y:S02]  /*6dc0*/  LEA R0, R2, UR44, 0x3 ;  /* 0x0000002c02007c11 */ /* 0x000fe4000f8e18ff */
[----:B------:R-:W-:Y:S02]  /*6dd0*/  CS2R R32, SRZ ;  /* 0x0000000000207805 */ /* 0x000fe4000001ff00 */
[----:B------:R-:W-:Y:S02]  /*6de0*/  SEL R2, RZ, 0xffffffff, P0 ;  /* 0xffffffffff027807 */ /* 0x000fe40000000000 */
[----:B------:R-:W-:Y:S02]  /*6df0*/  IADD3 R31, PT, PT, R28, UR44, R73 ;  /* 0x0000002c1c1f7c10 */ /* 0x000fe4000fffe049 */
[----:B------:R-:W-:Y:S02]  /*6e00*/  @P1 SEL R2, R5, R2, !P4 ;  /* 0x0000000205021207 */ /* 0x000fe40006000000 */
[----:B------:R-:W-:Y:S02]  /*6e10*/  @P6 SHF.L.U32 R7, R74, 0x1f, RZ ;  /* 0x0000001f4a076819 */ /* 0x000fe400000006ff */
[----:B------:R-:W-:Y:S02]  /*6e20*/  LOP3.LUT R2, R2, 0x1, RZ, 0xc0, !PT ;  /* 0x0000000102027812 */ /* 0x000fe400078ec0ff */
[----:B------:R-:W1:Y:S02]  /*6e30*/  @P6 SYNCS.PHASECHK.TRANS64.TRYWAIT P3, [R0+URZ+0x80], R7 ;  /* 0x00008007000065a7 */ /* 0x000e6400080611ff */
[----:B------:R-:W-:Y:S04]  /*6e40*/  ISETP.NE.U32.AND P5, PT, R2, 0x1, PT ;  /* 0x000000010200780c */ /* 0x000fe80003fa5070 */
[----:B------:R-:W-:Y:S01]  /*6e50*/  P2R R75, PR, RZ, 0x20 ;  /* 0x00000020ff4b7803 */ /* 0x000fe20000000000 */
[----:B------:R2:W4:Y:S01]  /*6e60*/  SYNCS.PHASECHK.TRANS64.TRYWAIT P2, [R62+URZ+0xe0], R3 ;  /* 0x0000e0033e0075a7 */ /* 0x00052200080411ff */
[----:B-1----:R-:W-:Y:S01]  /*6e70*/  @P6 SEL R72, RZ, 0x1, !P3 ;  /* 0x00000001ff486807 */ /* 0x002fe20005800000 */
[----:B--2---:R-:W-:Y:S06]  /*6e80*/  @!P6 BRA `(.L_x_113) ;  /* 0x000000000068e947 */ /* 0x004fec0003800000 */
[----:B------:R-:W-:Y:S01]  /*6e90*/  LOP3.LUT P6, RZ, R53, 0x40, RZ, 0xc0, !PT ;  /* 0x0000004035ff7812 */ /* 0x000fe200078cc0ff */
[C---:B------:R-:W-:Y:S01]  /*6ea0*/  VIADD R4, R31.reuse, 0x200 ;  /* 0x000002001f047836 */ /* 0x040fe20000000000 */
[----:B------:R-:W-:Y:S01]  /*6eb0*/  ISETP.NE.AND P1, PT, R72, RZ, PT ;  /* 0x000000ff4800720c */ /* 0x000fe20003f25270 */
[----:B------:R-:W-:Y:S01]  /*6ec0*/  BSSY B0, `(.L_x_114) ;  /* 0x000000d000007945 */ /* 0x000fe20003800000 */
[----:B------:R-:W-:Y:S01]  /*6ed0*/  PLOP3.LUT P0, PT, PT, PT, PT, 0x8, 0x80 ;  /* 0x000000000080781c */ /* 0x000fe20003f0e170 */
[----:B------:R-:W-:Y:S01]  /*6ee0*/  @P5 VIADD R2, R31, 0x210 ;  /* 0x000002101f025836 */ /* 0x000fe20000000000 */
[----:B------:R-:W-:Y:S02]  /*6ef0*/  @P5 PLOP3.LUT P0, PT, P6, PT, PT, 0x80, 0x8 ;  /* 0x000000000008581c */ /* 0x000fe4000370f070 */
[----:B------:R-:W-:Y:S02]  /*6f00*/  CS2R R42, SRZ ;  /* 0x00000000002a7805 */ /* 0x000fe4000001ff00 */
[----:B------:R-:W-:Y:S02]  /*6f10*/  CS2R R40, SRZ ;  /* 0x0000000000287805 */ /* 0x000fe4000001ff00 */
[----:B------:R-:W-:Y:S02]  /*6f20*/  CS2R R34, SRZ ;  /* 0x0000000000227805 */ /* 0x000fe4000001ff00 */
[----:B------:R-:W-:Y:S05]  /*6f30*/  CS2R R32, SRZ ;  /* 0x0000000000207805 */ /* 0x000fea000001ff00 */
[----:B------:R-:W-:Y:S01]  /*6f40*/  @P0 VIADD R2, R4, 0xfffffff0 ;  /* 0xfffffff004020836 */ /* 0x000fe20000000000 */
[----:B------:R-:W-:Y:S06]  /*6f50*/  @P1 BRA `(.L_x_115) ;  /* 0x00000000000c1947 */ /* 0x000fec0003800000 */
[----:B------:R-:W-:Y:S04]  /*6f60*/  SHF.L.U32 R5, R74, 0x1f, RZ ;  /* 0x0000001f4a057819 */ /* 0x000fe800000006ff */
[----:B------:R-:W1:Y:S02]  /*6f70*/  SYNCS.PHASECHK.TRANS64.TRYWAIT P0, [R0+URZ+0x80], R5 ;  /* 0x00008005000075a7 */ /* 0x000e6400080011ff */
[----:B-1----:R-:W-:Y:S05]  /*6f80*/  @!P0 BRA `(.L_x_116) ;  /* 0x0000002000688947 */ /* 0x002fea0003800000 */
.L_x_115:
[----:B------:R-:W-:Y:S05]  /*6f90*/  BSYNC B0 ;  /* 0x0000000000007941 */ /* 0x000fea0003800000 */
.L_x_114:
[----:B------:R-:W-:Y:S01]  /*6fa0*/  UIADD3 UR4, UPT, UPT, UR47, 0x1, URZ ;  /* 0x000000012f047890 */ /* 0x000fe2000fffe0ff */
[----:B------:R-:W-:Y:S03]  /*6fb0*/  ISETP.NE.AND P0, PT, R75, RZ, PT ;  /* 0x000000ff4b00720c */ /* 0x000fe60003f05270 */
[----:B------:R-:W-:Y:S04]  /*6fc0*/  UISETP.NE.AND UP0, UPT, UR4, 0x3, UPT ;  /* 0x000000030400788c */ /* 0x000fe8000bf05270 */
[----:B------:R-:W-:Y:S02]  /*6fd0*/  USEL UR5, URZ, 0x1, UP0 ;  /* 0x00000001ff057887 */ /* 0x000fe40008000000 */
[----:B------:R-:W-:Y:S04]  /*6fe0*/  USEL UR4, UR4, URZ, UP0 ;  /* 0x000000ff04047287 */ /* 0x000fe80008000000 */
[----:B------:R2:W1:Y:S01]  /*6ff0*/  @P0 LDS.128 R40, [R2] ;  /* 0x0000000002280984 */ /* 0x0004620000000c00 */
[----:B------:R-:W-:Y:S01]  /*7000*/  LOP3.LUT R74, R74, UR5, RZ, 0x3c, !PT ;  /* 0x000000054a4a7c12 */ /* 0x000fe2000f8e3cff */
[----:B------:R-:W-:Y:S02]  /*7010*/  IMAD.U32 R30, RZ, RZ, UR4 ;  /* 0x00000004ff1e7e24 */ /* 0x000fe4000f8e00ff */
[----:B------:R2:W1:Y:S04]  /*7020*/  @P0 LDS.128 R32, [R31+0x200] ;  /* 0x000200001f200984 */ /* 0x0004680000000c00 */
.L_x_113:
[----:B------:R-:W-:Y:S05]  /*7030*/  BSYNC B1 ;  /* 0x0000000000017941 */ /* 0x000fea0003800000 */
.L_x_112:
[----:B-1----:R-:W-:Y:S04]  /*7040*/  SHF.R.U32.HI R0, RZ, 0x15, R25 ;  /* 0x00000015ff007819 */ /* 0x002fe80000011619 */
[----:B------:R-:W-:Y:S01]  /*7050*/  LOP3.LUT P0, RZ, R0, 0x3, R55, 0x48, !PT ;  /* 0x0000000300ff7812 */ /* 0x000fe20007804837 */
[----:B------:R-:W-:Y:S01]  /*7060*/  @!UPT UIADD3 URZ, UPT, UPT, URZ, URZ, URZ ;  /* 0x000000fffffff290 */ /* 0x000fe2000fffe0ff */
[----:B----4-:R-:W-:Y:S11]  /*7070*/  @P2 BRA `(.L_x_117) ;  /* 0x0000000000082947 */ /* 0x010ff60003800000 */
[----:B------:R-:W1:Y:S02]  /*7080*/  SYNCS.PHASECHK.TRANS64.TRYWAIT P1, [R62+URZ+0xe0], R3 ;  /* 0x0000e0033e0075a7 */ /* 0x000e6400080211ff */
[----:B-1----:R-:W-:Y:S05]  /*7090*/  @!P1 BRA `(.L_x_118) ;  /* 0x0000002000389947 */ /* 0x002fea0003800000 */
.L_x_117:
[----:B------:R-:W-:Y:S05]  /*70a0*/  @!P0 BRA `(.L_x_119) ;  /* 0x0000000000408947 */ /* 0x000fea0003800000 */
[----:B------:R-:W4:Y:S01]  /*70b0*/  LDCU.64 UR8, c[0x4][0x70] ;  /* 0x01000e00ff0877ac */ /* 0x000f220008000a00 */
[----:B-1----:R-:W-:Y:S01]  /*70c0*/  MOV R3, 0x0 ;  /* 0x0000000000037802 */ /* 0x002fe20000000f00 */
[----:B------:R-:W-:Y:S02]  /*70d0*/  HFMA2 R12, -RZ, RZ, 0, 5.9604644775390625e-08 ;  /* 0x00000001ff0c7431 */ /* 0x000fe400000001ff */
[----:B------:R-:W-:Y:S02]  /*70e0*/  IMAD.MOV.U32 R8, RZ, RZ, 0x192 ;  /* 0x00000192ff087424 */ /* 0x000fe400078e00ff */
[----:B------:R-:W-:Y:S01]  /*70f0*/  IMAD.MOV.U32 R13, RZ, RZ, RZ ;  /* 0x000000ffff0d7224 */ /* 0x000fe200078e00ff */
[----:B------:R-:W1:Y:S01]  /*7100*/  LDCU.64 UR6, c[0x4][0x78] ;  /* 0x01000f00ff0677ac */ /* 0x000e620008000a00 */
[----:B--2---:R-:W2:Y:S01]  /*7110*/  LDC.64 R2, c[0x4][R3] ;  /* 0x0100000003027b82 */ /* 0x004ea20000000a00 */
[----:B------:R-:W5:Y:S01]  /*7120*/  LDCU.64 UR4, c[0x4][0x10] ;  /* 0x01000200ff0477ac */ /* 0x000f620008000a00 */
[----:B----4-:R-:W-:Y:S01]  /*7130*/  MOV R5, UR9 ;  /* 0x0000000900057c02 */ /* 0x010fe20008000f00 */
[----:B------:R-:W-:Y:S01]  /*7140*/  IMAD.U32 R4, RZ, RZ, UR8 ;  /* 0x00000008ff047e24 */ /* 0x000fe2000f8e00ff */
[----:B-1----:R-:W-:Y:S01]  /*7150*/  MOV R7, UR7 ;  /* 0x0000000700077c02 */ /* 0x002fe20008000f00 */
[----:B------:R-:W-:Y:S01]  /*7160*/  IMAD.U32 R6, RZ, RZ, UR6 ;  /* 0x00000006ff067e24 */ /* 0x000fe2000f8e00ff */
[----:B-----5:R-:W-:Y:S01]  /*7170*/  MOV R11, UR5 ;  /* 0x00000005000b7c02 */ /* 0x020fe20008000f00 */
[----:B------:R-:W-:Y:S02]  /*7180*/  IMAD.U32 R10, RZ, RZ, UR4 ;  /* 0x00000004ff0a7e24 */ /* 0x000fe4000f8e00ff */
[----:B------:R-:W-:Y:S07]  /*7190*/  LEPC R20, `(.L_x_119) ;  /* 0x000000001014794e */ /* 0x000fee0000000000 */
[----:B--23--:R-:W-:Y:S05]  /*71a0*/  CALL.ABS.NOINC R2 ;  /* 0x0000000002007343 */ /* 0x00cfea0003c00000 */
.L_x_119:
[----:B------:R-:W-:Y:S05]  /*71b0*/  WARPSYNC.ALL ;  /* 0x0000000000007948 */ /* 0x000fea0003800000 */
[----:B------:R-:W-:Y:S01]  /*71c0*/  R2UR UR4, R25 ;  /* 0x00000000190472ca */ /* 0x000fe200000e0000 */
[--C-:B------:R-:W-:Y:S01]  /*71d0*/  HADD2.F32 R20, -RZ, R32.reuse.H0_H0 ;  /* 0x20000020ff147230 */ /* 0x100fe20000004100 */
[----:B------:R-:W-:Y:S01]  /*71e0*/  MOV R76, 0x10 ;  /* 0x00000010004c7802 */ /* 0x000fe20000000f00 */
[----:B------:R-:W-:Y:S01]  /*71f0*/  HADD2.F32 R21, -RZ, R32.H1_H1 ;  /* 0x30000020ff157230 */ /* 0x000fe20000004100 */
[----:B------:R-:W-:Y:S01]  /*7200*/  LOP3.LUT P6, RZ, R53, 0x40, RZ, 0xc0, !PT ;  /* 0x0000004035ff7812 */ /* 0x000fe200078cc0ff */
[----:B------:R-:W-:Y:S01]  /*7210*/  HADD2.F32 R26, -RZ, R33.H1_H1 ;  /* 0x30000021ff1a7230 */ /* 0x000fe20000004100 */
[----:B------:R-:W-:Y:S01]  /*7220*/  ISETP.NE.AND P0, PT, R67, RZ, PT ;  /* 0x000000ff4300720c */ /* 0x000fe20003f05270 */
[----:B------:R-:W-:Y:S01]  /*7230*/  HADD2.F32 R29, -RZ, R35.H0_H0 ;  /* 0x20000023ff1d7230 */ /* 0x000fe20000004100 */
[----:B------:R-:W-:Y:S01]  /*7240*/  SEL R76, R76, 0xfffffff0, !P6 ;  /* 0xfffffff04c4c7807 */ /* 0x000fe20007000000 */
[----:B------:R-:W-:Y:S03]  /*7250*/  BSSY.RECONVERGENT B0, `(.L_x_120) ;  /* 0x000004f000007945 */ /* 0x000fe60003800200 */
[----:B------:R-:W-:Y:S01]  /*7260*/  IADD3 R77, PT, PT, R31, R76, RZ ;  /* 0x0000004c1f4d7210 */ /* 0x000fe20007ffe0ff */
[----:B------:R-:W3:Y:S02]  /*7270*/  LDTM.x16 R4, tmem[UR4] ;  /* 0x00000004000479ee */ /* 0x000ee40008240000 */
[C---:B---3--:R-:W-:Y:S01]  /*7280*/  FMUL R0, R24.reuse, R4 ;  /* 0x0000000418007220 */ /* 0x048fe20000400000 */
[C---:B--2---:R-:W-:Y:S01]  /*7290*/  FMUL R2, R24.reuse, R5 ;  /* 0x0000000518027220 */ /* 0x044fe20000400000 */
[C---:B-1----:R-:W-:Y:S01]  /*72a0*/  FMUL R3, R24.reuse, R6 ;  /* 0x0000000618037220 */ /* 0x042fe20000400000 */
[C---:B------:R-:W-:Y:S01]  /*72b0*/  FMUL R7, R24.reuse, R7 ;  /* 0x0000000718077220 */ /* 0x040fe20000400000 */
[C---:B------:R-:W-:Y:S01]  /*72c0*/  FFMA R0, R27.reuse, R20, R0 ;  /* 0x000000141b007223 */ /* 0x040fe20000000000 */
[----:B------:R-:W-:Y:S02]  /*72d0*/  HADD2.F32 R20, -RZ, R33.H0_H0 ;  /* 0x20000021ff147230 */ /* 0x000fe40000004100 */
[C---:B------:R-:W-:Y:S01]  /*72e0*/  FFMA R2, R27.reuse, R21, R2 ;  /* 0x000000151b027223 */ /* 0x040fe20000000002 */
[--C-:B------:R-:W-:Y:S02]  /*72f0*/  HADD2.F32 R21, -RZ, R34.reuse.H0_H0 ;  /* 0x20000022ff157230 */ /* 0x100fe40000004100 */
[C---:B------:R-:W-:Y:S01]  /*7300*/  FMUL R4, R24.reuse, R8 ;  /* 0x0000000818047220 */ /* 0x040fe20000400000 */
[C---:B------:R-:W-:Y:S01]  /*7310*/  FMUL R5, R24.reuse, R9 ;  /* 0x0000000918057220 */ /* 0x040fe20000400000 */
[C---:B------:R-:W-:Y:S01]  /*7320*/  FFMA R3, R27.reuse, R20, R3 ;  /* 0x000000141b037223 */ /* 0x040fe20000000003 */
[----:B------:R-:W-:Y:S02]  /*7330*/  HADD2.F32 R20, -RZ, R34.H1_H1 ;  /* 0x30000022ff147230 */ /* 0x000fe40000004100 */
[C---:B------:R-:W-:Y:S01]  /*7340*/  FFMA R7, R27.reuse, R26, R7 ;  /* 0x0000001a1b077223 */ /* 0x040fe20000000007 */
[C---:B------:R-:W-:Y:S01]  /*7350*/  FMUL R6, R24.reuse, R10 ;  /* 0x0000000a18067220 */ /* 0x040fe20000400000 */
[----:B------:R-:W-:Y:S02]  /*7360*/  HADD2.F32 R26, -RZ, R35.H1_H1 ;  /* 0x30000023ff1a7230 */ /* 0x000fe40000004100 */
[C---:B------:R-:W-:Y:S01]  /*7370*/  FMUL R11, R24.reuse, R11 ;  /* 0x0000000b180b7220 */ /* 0x040fe20000400000 */
[C---:B------:R-:W-:Y:S01]  /*7380*/  FFMA R4, R27.reuse, R21, R4 ;  /* 0x000000151b047223 */ /* 0x040fe20000000004 */
[C---:B------:R-:W-:Y:S01]  /*7390*/  FFMA R5, R27.reuse, R20, R5 ;  /* 0x000000141b057223 */ /* 0x040fe20000000005 */
[C---:B------:R-:W-:Y:S01]  /*73a0*/  FFMA R6, R27.reuse, R29, R6 ;  /* 0x0000001d1b067223 */ /* 0x040fe20000000006 */
[--C-:B------:R-:W-:Y:S02]  /*73b0*/  HADD2.F32 R20, -RZ, R40.reuse.H0_H0 ;  /* 0x20000028ff147230 */ /* 0x100fe40000004100 */
[C---:B------:R-:W-:Y:S01]  /*73c0*/  FFMA R11, R27.reuse, R26, R11 ;  /* 0x0000001a1b0b7223 */ /* 0x040fe2000000000b */
[C---:B------:R-:W-:Y:S01]  /*73d0*/  FMUL R8, R24.reuse, R12 ;  /* 0x0000000c18087220 */ /* 0x040fe20000400000 */
[----:B------:R-:W-:Y:S02]  /*73e0*/  HADD2.F32 R26, -RZ, R40.H1_H1 ;  /* 0x30000028ff1a7230 */ /* 0x000fe40000004100 */
[C---:B------:R-:W-:Y:S01]  /*73f0*/  FMUL R9, R24.reuse, R13 ;  /* 0x0000000d18097220 */ /* 0x040fe20000400000 */
[--C-:B------:R-:W-:Y:S02]  /*7400*/  HADD2.F32 R21, -RZ, R41.reuse.H0_H0 ;  /* 0x20000029ff157230 */ /* 0x100fe40000004100 */
[C---:B------:R-:W-:Y:S01]  /*7410*/  FMUL R10, R24.reuse, R14 ;  /* 0x0000000e180a7220 */ /* 0x040fe20000400000 */
[C---:B------:R-:W-:Y:S01]  /*7420*/  FFMA R8, R27.reuse, R20, R8 ;  /* 0x000000141b087223 */ /* 0x040fe20000000008 */
[----:B------:R-:W-:Y:S02]  /*7430*/  HADD2.F32 R20, -RZ, R41.H1_H1 ;  /* 0x30000029ff147230 */ /* 0x000fe40000004100 */
[C---:B------:R-:W-:Y:S01]  /*7440*/  FFMA R9, R27.reuse, R26, R9 ;  /* 0x0000001a1b097223 */ /* 0x040fe20000000009 */
[C---:B------:R-:W-:Y:S01]  /*7450*/  FMUL R15, R24.reuse, R15 ;  /* 0x0000000f180f7220 */ /* 0x040fe20000400000 */
[C---:B------:R-:W-:Y:S01]  /*7460*/  FFMA R10, R27.reuse, R21, R10 ;  /* 0x000000151b0a7223 */ /* 0x040fe2000000000a */
[--C-:B------:R-:W-:Y:S02]  /*7470*/  HADD2.F32 R21, -RZ, R42.reuse.H0_H0 ;  /* 0x2000002aff157230 */ /* 0x100fe40000004100 */
[C---:B------:R-:W-:Y:S01]  /*7480*/  FMUL R12, R24.reuse, R16 ;  /* 0x00000010180c7220 */ /* 0x040fe20000400000 */
[----:B------:R-:W-:Y:S02]  /*7490*/  HADD2.F32 R26, -RZ, R42.H1_H1 ;  /* 0x3000002aff1a7230 */ /* 0x000fe40000004100 */
[C---:B------:R-:W-:Y:S01]  /*74a0*/  FFMA R15, R27.reuse, R20, R15 ;  /* 0x000000141b0f7223 */ /* 0x040fe2000000000f */
[C---:B------:R-:W-:Y:S01]  /*74b0*/  FMUL R13, R24.reuse, R17 ;  /* 0x00000011180d7220 */ /* 0x040fe20000400000 */
[--C-:B------:R-:W-:Y:S02]  /*74c0*/  HADD2.F32 R29, -RZ, R43.reuse.H0_H0 ;  /* 0x2000002bff1d7230 */ /* 0x100fe40000004100 */
[C---:B------:R-:W-:Y:S01]  /*74d0*/  FMUL R14, R24.reuse, R18 ;  /* 0x00000012180e7220 */ /* 0x040fe20000400000 */
[----:B------:R-:W-:Y:S02]  /*74e0*/  HADD2.F32 R20, -RZ, R43.H1_H1 ;  /* 0x3000002bff147230 */ /* 0x000fe40000004100 */
[----:B------:R-:W-:Y:S01]  /*74f0*/  FMUL R19, R24, R19 ;  /* 0x0000001318137220 */ /* 0x000fe20000400000 */
[----:B------:R-:W-:Y:S01]  /*7500*/  F2FP.F16.F32.PACK_AB R36, R2, R0 ;  /* 0x000000000224723e */ /* 0x000fe200000000ff */
[----:B------:R-:W-:Y:S01]  /*7510*/  FFMA R12, R27, R21, R12 ;  /* 0x000000151b0c7223 */ /* 0x000fe2000000000c */
[----:B------:R-:W-:Y:S01]  /*7520*/  F2FP.F16.F32.PACK_AB R37, R7, R3 ;  /* 0x000000030725723e */ /* 0x000fe200000000ff */
[----:B------:R-:W-:Y:S01]  /*7530*/  FFMA R13, R27, R26, R13 ;  /* 0x0000001a1b0d7223 */ /* 0x000fe2000000000d */
[----:B------:R-:W-:Y:S01]  /*7540*/  F2FP.F16.F32.PACK_AB R38, R5, R4 ;  /* 0x000000040526723e */ /* 0x000fe200000000ff */
[----:B------:R-:W-:Y:S01]  /*7550*/  FFMA R14, R27, R29, R14 ;  /* 0x0000001d1b0e7223 */ /* 0x000fe2000000000e */
[----:B------:R-:W-:Y:S01]  /*7560*/  F2FP.F16.F32.PACK_AB R39, R11, R6 ;  /* 0x000000060b27723e */ /* 0x000fe200000000ff */
[----:B------:R-:W-:Y:S01]  /*7570*/  FFMA R19, R27, R20, R19 ;  /* 0x000000141b137223 */ /* 0x000fe20000000013 */
[----:B------:R-:W-:Y:S02]  /*7580*/  F2FP.F16.F32.PACK_AB R56, R9, R8 ;  /* 0x000000080938723e */ /* 0x000fe400000000ff */
[----:B------:R-:W-:Y:S01]  /*7590*/  F2FP.F16.F32.PACK_AB R57, R15, R10 ;  /* 0x0000000a0f39723e */ /* 0x000fe200000000ff */
[----:B------:R1:W-:Y:S01]  /*75a0*/  STS.128 [R31+0x200], R36 ;  /* 0x000200241f007388 */ /* 0x0003e20000000c00 */
[----:B------:R-:W-:Y:S02]  /*75b0*/  F2FP.F16.F32.PACK_AB R58, R13, R12 ;  /* 0x0000000c0d3a723e */ /* 0x000fe400000000ff */
[----:B------:R-:W-:Y:S05]  /*75c0*/  F2FP.F16.F32.PACK_AB R59, R19, R14 ;  /* 0x0000000e133b723e */ /* 0x000fea00000000ff */
[----:B------:R1:W-:Y:S01]  /*75d0*/  STS.128 [R77+0x200], R56 ;  /* 0x000200384d007388 */ /* 0x0003e20000000c00 */
[----:B------:R-:W-:Y:S01]  /*75e0*/  @!PT LDS RZ, [RZ] ;  /* 0x00000000fffff984 */ /* 0x000fe20000000800 */
[----:B------:R-:W-:Y:S01]  /*75f0*/  @!PT LDS RZ, [RZ] ;  /* 0x00000000fffff984 */ /* 0x000fe20000000800 */
[----:B------:R-:W-:Y:S01]  /*7600*/  @!PT LDS RZ, [RZ] ;  /* 0x00000000fffff984 */ /* 0x000fe20000000800 */
[----:B------:R-:W-:Y:S01]  /*7610*/  @!PT LDS RZ, [RZ] ;  /* 0x00000000fffff984 */ /* 0x000fe20000000800 */
[----:B------:R2:W-:Y:S07]  /*7620*/  MEMBAR.ALL.CTA ;  /* 0x0000000000007992 */ /* 0x0005ee0000008000 */
[----:B--2---:R-:W2:Y:S02]  /*7630*/  FENCE.VIEW.ASYNC.S ;  /* 0x00000000000073c6 */ /* 0x004ea40000000000 */
[----:B--2---:R-:W-:Y:S06]  /*7640*/  BAR.SYNC.DEFER_BLOCKING 0x1, 0x80 ;  /* 0x0042000000007b1d */ /* 0x004fec0000010000 */
[----:B------:R-:W-:Y:S05]  /*7650*/  @P0 BRA `(.L_x_121) ;  /* 0x0000000000380947 */ /* 0x000fea0003800000 */
[----:B------:R-:W2:Y:S01]  /*7660*/  LDCU.64 UR6, c[0x0][0x348] ;  /* 0x00006900ff0677ac */ /* 0x000ea20008000a00 */
[----:B------:R-:W-:Y:S01]  /*7670*/  R2UR UR5, R28 ;  /* 0x000000001c0572ca */ /* 0x000fe200000e0000 */
[----:B------:R-:W-:Y:S01]  /*7680*/  UMOV UR51, UR36 ;  /* 0x0000002400337c82 */ /* 0x000fe20008000000 */
[----:B------:R-:W-:Y:S01]  /*7690*/  UIADD3 UR9, UPT, UPT, UR49, 0x20, URZ ;  /* 0x0000002031097890 */ /* 0x000fe2000fffe0ff */
[----:B------:R-:W-:Y:S01]  /*76a0*/  UMOV UR10, UR50 ;  /* 0x00000032000a7c82 */ /* 0x000fe20008000000 */
[----:B------:R-:W-:Y:S09]  /*76b0*/  UMOV UR11, UR36 ;  /* 0x00000024000b7c82 */ /* 0x000ff20008000000 */
[----:B------:R-:W-:Y:S02]  /*76c0*/  UIADD3 UR5, UPT, UPT, UR44, UR5, URZ ;  /* 0x000000052c057290 */ /* 0x000fe4000fffe0ff */
[----:B--2---:R-:W-:Y:S02]  /*76d0*/  UIADD3 UR4, UP0, UPT, UR6, 0x680, URZ ;  /* 0x0000068006047890 */ /* 0x004fe4000ff1e0ff */
[----:B------:R-:W-:Y:S02]  /*76e0*/  UIADD3 UR48, UPT, UPT, UR5, 0x200, URZ ;  /* 0x0000020005307890 */ /* 0x000fe4000fffe0ff */
[----:B------:R-:W-:Y:S02]  /*76f0*/  UIADD3 UR8, UPT, UPT, UR5, 0xa00, URZ ;  /* 0x00000a0005087890 */ /* 0x000fe4000fffe0ff */
[----:B------:R-:W-:Y:S09]  /*7700*/  UIADD3.X UR5, UPT, UPT, URZ, UR7, URZ, UP0, !UPT ;  /* 0x00000007ff057290 */ /* 0x000ff200087fe4ff */
[----:B------:R2:W-:Y:S01]  /*7710*/  UTMASTG.3D [UR48], [UR4] ;  /* 0x00000030040073b5 */ /* 0x0005e20008010000 */
[----:B------:R2:W-:Y:S02]  /*7720*/  UTMASTG.3D [UR8], [UR4] ;  /* 0x00000008040073b5 */ /* 0x0005e40008010000 */
[----:B--2---:R0:W-:Y:S02]  /*7730*/  UTMACMDFLUSH ;  /* 0x00000000000079b7 */ /* 0x0041e40000000000 */
.L_x_121:
[----:B------:R-:W-:Y:S05]  /*7740*/  BSYNC.RECONVERGENT B0 ;  /* 0x0000000000007941 */ /* 0x000fea0003800200 */
.L_x_120:
[----:B------:R-:W-:Y:S01]  /*7750*/  UIADD3 UR46, UPT, UPT, UR47, 0x1, URZ ;  /* 0x000000012f2e7890 */ /* 0x000fe2000fffe0ff */
[----:B------:R-:W-:Y:S03]  /*7760*/  BSSY.RECONVERGENT B0, `(.L_x_122) ;  /* 0x0000005000007945 */ /* 0x000fe60003800200 */
[----:B------:R-:W-:Y:S04]  /*7770*/  UISETP.NE.AND UP0, UPT, UR46, 0x3, UPT ;  /* 0x000000032e00788c */ /* 0x000fe8000bf05270 */
[----:B------:R-:W-:Y:S01]  /*7780*/  USEL UR45, UR46, URZ, UP0 ;  /* 0x000000ff2e2d7287 */ /* 0x000fe20008000000 */
[----:B------:R-:W-:Y:S11]  /*7790*/  @P0 BRA `(.L_x_123) ;  /* 0x0000000000040947 */ /* 0x000ff60003800000 */
[----:B------:R-:W-:Y:S04]  /*77a0*/  DEPBAR.LE SB0, 0x1 ;  /* 0x000080400000791a */ /* 0x000fe80000000000 */
.L_x_123:
[----:B------:R-:W-:Y:S05]  /*77b0*/  BSYNC.RECONVERGENT B0 ;  /* 0x0000000000007941 */ /* 0x000fea0003800200 */
.L_x_122:
[----:B------:R-:W-:Y:S01]  /*77c0*/  BAR.SYNC.DEFER_BLOCKING 0x1, 0x80 ;  /* 0x0042000000007b1d */ /* 0x000fe20000010000 */
[----:B------:R-:W-:Y:S01]  /*77d0*/  ISETP.NE.AND P1, PT, R71, RZ, PT ;  /* 0x000000ff4700720c */ /* 0x000fe20003f25270 */
[----:B------:R-:W-:Y:S01]  /*77e0*/  UISETP.NE.AND UP0, UPT, UR53, URZ, UPT ;  /* 0x000000ff3500728c */ /* 0x000fe2000bf05270 */
[----:B------:R-:W-:Y:S11]  /*77f0*/  LEA R2, R30, UR44, 0x3 ;  /* 0x0000002c1e027c11 */ /* 0x000ff6000f8e18ff */
[----:B------:R-:W-:Y:S01]  /*7800*/  @P1 SHF.L.U32 R3, R74, 0x1f, RZ ;  /* 0x0000001f4a031819 */ /* 0x000fe200000006ff */
[----:B------:R-:W-:Y:S06]  /*7810*/  BRA.U !UP0, `(.L_x_124) ;  /* 0x0000000108247547 */ /* 0x000fec000b800000 */
[----:B------:R-:W-:Y:S01]  /*7820*/  IMAD.U32 R5, RZ, RZ, UR52 ;  /* 0x00000034ff057e24 */ /* 0x000fe2000f8e00ff */
[----:B------:R-:W-:Y:S01]  /*7830*/  MOV R0, UR55 ;  /* 0x0000003700007c02 */ /* 0x000fe20008000f00 */
[----:B------:R-:W-:Y:S03]  /*7840*/  UIADD3 UR4, UPT, UPT, UR52, 0x1, URZ ;  /* 0x0000000134047890 */ /* 0x000fe6000fffe0ff */
[----:B------:R-:W-:Y:S01]  /*7850*/  @P1 LEA R5, R5, UR44, 0x3 ;  /* 0x0000002c05051c11 */ /* 0x000fe2000f8e18ff */
[----:B------:R-:W-:Y:S04]  /*7860*/  UISETP.NE.AND UP0, UPT, UR4, 0x3, UPT ;  /* 0x000000030400788c */ /* 0x000fe8000bf05270 */
[----:B------:R-:W-:Y:S01]  /*7870*/  @P1 VIADD R5, R5, 0x98 ;  /* 0x0000009805051836 */ /* 0x000fe20000000000 */
[----:B------:R-:W-:Y:S04]  /*7880*/  USEL UR52, UR4, URZ, UP0 ;  /* 0x000000ff04347287 */ /* 0x000fe80008000000 */
[----:B------:R-:W-:Y:S04]  /*7890*/  @P1 PRMT R0, R0, 0x654, R5 ;  /* 0x0000065400001816 */ /* 0x000fe80000000005 */
[----:B------:R2:W-:Y:S04]  /*78a0*/  @P1 SYNCS.ARRIVE.TRANS64.RED.A1T0 RZ, [R0+URZ], RZ ;  /* 0x000000ff00ff19a7 */ /* 0x0005e800081004ff */
.L_x_124:
[----:B------:R-:W3:Y:S01]  /*78b0*/  @P1 SYNCS.PHASECHK.TRANS64.TRYWAIT P0, [R2+URZ+0x80], R3 ;  /* 0x00008003020015a7 */ /* 0x000ee200080011ff */
[----:B------:R-:W-:Y:S01]  /*78c0*/  BSSY B1, `(.L_x_125) ;  /* 0x0000012000017945 */ /* 0x000fe20003800000 */
[----:B---3--:R-:W-:Y:S03]  /*78d0*/  @P1 SEL R72, RZ, 0x1, !P0 ;  /* 0x00000001ff481807 */ /* 0x008fe60004000000 */
[----:B------:R-:W-:Y:S05]  /*78e0*/  @!P1 BRA `(.L_x_126) ;  /* 0x00000000003c9947 */ /* 0x000fea0003800000 */
[----:B------:R-:W-:Y:S01]  /*78f0*/  ISETP.NE.AND P1, PT, R75, RZ, PT ;  /* 0x000000ff4b00720c */ /* 0x000fe20003f25270 */
[----:B------:R-:W-:Y:S01]  /*7900*/  BSSY B0, `(.L_x_127) ;  /* 0x0000009000007945 */ /* 0x000fe20003800000 */
[----:B------:R-:W-:Y:S11]  /*7910*/  ISETP.NE.AND P0, PT, R72, RZ, PT ;  /* 0x000000ff4800720c */ /* 0x000ff60003f05270 */
[----:B------:R-:W-:Y:S05]  /*7920*/  @P1 IMAD R30, R30, 0x1000, R73 ;  /* 0x000010001e1e1824 */ /* 0x000fea00078e0249 */
[----:B------:R-:W-:Y:S05]  /*7930*/  @P1 IADD3 R3, PT, PT, R30, UR44, RZ ;  /* 0x0000002c1e031c10 */ /* 0x000fea000fffe0ff */
[----:B--2---:R-:W-:Y:S01]  /*7940*/  @P1 IMAD.IADD R0, R76, 0x1, R3 ;  /* 0x000000014c001824 */ /* 0x004fe200078e0203 */
[----:B------:R-:W-:Y:S06]  /*7950*/  @P0 BRA `(.L_x_128) ;  /* 0x00000000000c0947 */ /* 0x000fec0003800000 */
[----:B------:R-:W-:Y:S04]  /*7960*/  SHF.L.U32 R3, R74, 0x1f, RZ ;  /* 0x0000001f4a037819 */ /* 0x000fe800000006ff */
[----:B------:R-:W2:Y:S02]  /*7970*/  SYNCS.PHASECHK.TRANS64.TRYWAIT P0, [R2+URZ+0x80], R3 ;  /* 0x00008003020075a7 */ /* 0x000ea400080011ff */
[----:B--2---:R-:W-:Y:S05]  /*7980*/  @!P0 BRA `(.L_x_129) ;  /* 0x0000001800108947 */ /* 0x004fea0003800000 */
.L_x_128:
[----:B------:R-:W-:Y:S05]  /*7990*/  BSYNC B0 ;  /* 0x0000000000007941 */ /* 0x000fea0003800000 */
.L_x_127:
[----:B------:R-:W-:Y:S11]  /*79a0*/  ISETP.NE.AND P0, PT, R75, RZ, PT ;  /* 0x000000ff4b00720c */ /* 0x000ff60003f05270 */
[----:B------:R-:W-:Y:S02]  /*79b0*/  @!UPT UIADD3 URZ, UPT, UPT, URZ, URZ, URZ ;  /* 0x000000fffffff290 */ /* 0x000fe4000fffe0ff */
[----:B------:R3:W4:Y:S04]  /*79c0*/  @P0 LDS.128 R32, [R30+UR44+0x200] ;  /* 0x0002002c1e200984 */ /* 0x0007280008000c00 */
[----:B------:R3:W1:Y:S02]  /*79d0*/  @P0 LDS.128 R40, [R0+0x200] ;  /* 0x0002000000280984 */ /* 0x0006640000000c00 */
.L_x_126:
[----:B------:R-:W-:Y:S05]  /*79e0*/  BSYNC B1 ;  /* 0x0000000000017941 */ /* 0x000fea0003800000 */
.L_x_125:
[----:B--23--:R-:W-:Y:S05]  /*79f0*/  VIADD R0, R25, 0x10 ;  /* 0x0000001019007836 */ /* 0x00cfea0000000000 */
[----:B------:R-:W-:Y:S04]  /*7a00*/  SHF.R.U32.HI R0, RZ, 0x15, R0 ;  /* 0x00000015ff007819 */ /* 0x000fe80000011600 */
[----:B------:R-:W-:Y:S11]  /*7a10*/  LOP3.LUT P0, RZ, R0, 0x3, R55, 0x48, !PT ;  /* 0x0000000300ff7812 */ /* 0x000ff60007804837 */
[----:B------:R-:W-:Y:S02]  /*7a20*/  @!UPT UIADD3 URZ, UPT, UPT, URZ, URZ, URZ ;  /* 0x000000fffffff290 */ /* 0x000fe4000fffe0ff */
[----:B------:R-:W-:Y:S05]  /*7a30*/  @!P0 BRA `(.L_x_130) ;  /* 0x0000000000408947 */ /* 0x000fea0003800000 */
[----:B------:R-:W2:Y:S01]  /*7a40*/  LDCU.64 UR8, c[0x4][0x70] ;  /* 0x01000e00ff0877ac */ /* 0x000ea20008000a00 */
[----:B------:R-:W-:Y:S01]  /*7a50*/  MOV R3, 0x0 ;  /* 0x0000000000037802 */ /* 0x000fe20000000f00 */
[----:B------:R-:W-:Y:S02]  /*7a60*/  HFMA2 R12, -RZ, RZ, 0, 5.9604644775390625e-08 ;  /* 0x00000001ff0c7431 */ /* 0x000fe400000001ff */
[----:B------:R-:W-:Y:S02]  /*7a70*/  IMAD.MOV.U32 R8, RZ, RZ, 0x192 ;  /* 0x00000192ff087424 */ /* 0x000fe400078e00ff */
[----:B------:R-:W-:Y:S01]  /*7a80*/  IMAD.MOV.U32 R13, RZ, RZ, RZ ;  /* 0x000000ffff0d7224 */ /* 0x000fe200078e00ff */
[----:B------:R-:W3:Y:S01]  /*7a90*/  LDCU.64 UR6, c[0x4][0x78] ;  /* 0x01000f00ff0677ac */ /* 0x000ee20008000a00 */
[----:B------:R-:W1:Y:S01]  /*7aa0*/  LDC.64 R2, c[0x4][R3] ;  /* 0x0100000003027b82 */ /* 0x000e620000000a00 */
[----:B------:R-:W5:Y:S01]  /*7ab0*/  LDCU.64 UR4, c[0x4][0x10] ;  /* 0x01000200ff0477ac */ /* 0x000f620008000a00 */
[----:B--2---:R-:W-:Y:S01]  /*7ac0*/  MOV R5, UR9 ;  /* 0x0000000900057c02 */ /* 0x004fe20008000f00 */
[----:B------:R-:W-:Y:S01]  /*7ad0*/  IMAD.U32 R4, RZ, RZ, UR8 ;  /* 0x00000008ff047e24 */ /* 0x000fe2000f8e00ff */
[----:B---3--:R-:W-:Y:S01]  /*7ae0*/  MOV R7, UR7 ;  /* 0x0000000700077c02 */ /* 0x008fe20008000f00 */
[----:B------:R-:W-:Y:S01]  /*7af0*/  IMAD.U32 R6, RZ, RZ, UR6 ;  /* 0x00000006ff067e24 */ /* 0x000fe2000f8e00ff */
[----:B-----5:R-:W-:Y:S01]  /*7b00*/  MOV R11, UR5 ;  /* 0x00000005000b7c02 */ /* 0x020fe20008000f00 */
[----:B------:R-:W-:Y:S02]  /*7b10*/  IMAD.U32 R10, RZ, RZ, UR4 ;  /* 0x00000004ff0a7e24 */ /* 0x000fe4000f8e00ff */
[----:B------:R-:W-:Y:S07]  /*7b20*/  LEPC R20, `(.L_x_130) ;  /* 0x000000001014794e */ /* 0x000fee0000000000 */
[----:B-1--4-:R-:W-:Y:S05]  /*7b30*/  CALL.ABS.NOINC R2 ;  /* 0x0000000002007343 */ /* 0x012fea0003c00000 */
.L_x_130:
[----:B------:R-:W-:Y:S01]  /*7b40*/  ISETP.NE.AND P0, PT, R67, RZ, PT ;  /* 0x000000ff4300720c */ /* 0x000fe20003f05270 */
[----:B------:R-:W-:Y:S05]  /*7b50*/  WARPSYNC.ALL ;  /* 0x0000000000007948 */ /* 0x000fea0003800000 */
[----:B------:R-:W-:Y:S01]  /*7b60*/  R2UR UR4, R25 ;  /* 0x00000000190472ca */ /* 0x000fe200000e0000 */
[--C-:B----4-:R-:W-:Y:S01]  /*7b70*/  HADD2.F32 R20, -RZ, R32.reuse.H0_H0 ;  /* 0x20000020ff147230 */ /* 0x110fe20000004100 */
[----:B------:R-:W-:Y:S01]  /*7b80*/  MOV R73, UR45 ;  /* 0x0000002d00497c02 */ /* 0x000fe20008000f00 */
[----:B------:R-:W-:Y:S01]  /*7b90*/  HADD2.F32 R26, -RZ, R32.H1_H1 ;  /* 0x30000020ff1a7230 */ /* 0x000fe20000004100 */
[----:B------:R-:W-:Y:S01]  /*7ba0*/  IADD3 R62, PT, PT, R62, 0x100, RZ ;  /* 0x000001003e3e7810 */ /* 0x000fe20007ffe0ff */
[--C-:B------:R-:W-:Y:S01]  /*7bb0*/  HADD2.F32 R21, -RZ, R33.reuse.H0_H0 ;  /* 0x20000021ff157230 */ /* 0x100fe20000004100 */
[----:B------:R-:W-:Y:S01]  /*7bc0*/  LEA R74, R73, R52, 0xb ;  /* 0x00000034494a7211 */ /* 0x000fe200078e58ff */
[----:B------:R-:W-:Y:S01]  /*7bd0*/  HADD2.F32 R29, -RZ, R33.H1_H1 ;  /* 0x30000021ff1d7230 */ /* 0x000fe20000004100 */
[----:B------:R-:W-:Y:S01]  /*7be0*/  LOP3.LUT R62, R62, 0xfefffff8, RZ, 0xc0, !PT ;  /* 0xfefffff83e3e7812 */ /* 0x000fe200078ec0ff */
[--C-:B-1----:R-:W-:Y:S01]  /*7bf0*/  HADD2.F32 R31, -RZ, R34.reuse.H0_H0 ;  /* 0x20000022ff1f7230 */ /* 0x102fe20000004100 */
[----:B------:R-:W-:Y:S01]  /*7c00*/  LEA R77, R74, UR44, 0x1 ;  /* 0x0000002c4a4d7c11 */ /* 0x000fe2000f8e08ff */
[----:B------:R-:W-:Y:S01]  /*7c10*/  HADD2.F32 R28, -RZ, R34.H1_H1 ;  /* 0x30000022ff1c7230 */ /* 0x000fe20000004100 */
[----:B------:R-:W-:Y:S01]  /*7c20*/  BSSY.RECONVERGENT B0, `(.L_x_131) ;  /* 0x0000050000007945 */ /* 0x000fe20003800200 */
[----:B------:R-:W1:Y:S01]  /*7c30*/  LDTM.x16 R4, tmem[UR4+0x10] ;  /* 0x00001004000479ee */ /* 0x000e620008240000 */
[----:B------:R-:W-:Y:S01]  /*7c40*/  NOP ;  /* 0x0000000000007918 */ /* 0x000fe20000000000 */
[----:B-1----:R1:W-:Y:S01]  /*7c50*/  SYNCS.ARRIVE.TRANS64.RED.A1T0 RZ, [R62+URZ], RZ ;  /* 0x000000ff3eff79a7 */ /* 0x0023e200081004ff */
[----:B------:R-:W-:Y:S01]  /*7c60*/  IADD3 R76, PT, PT, R76, R77, RZ ;  /* 0x0000004d4c4c7210 */ /* 0x000fe20007ffe0ff */
[--C-:B------:R-:W-:Y:S02]  /*7c70*/  HADD2.F32 R30, -RZ, R35.reuse.H0_H0 ;  /* 0x20000023ff1e7230 */ /* 0x100fe40000004100 */
[----:B------:R-:W-:Y:S02]  /*7c80*/  HADD2.F32 R32, -RZ, R35.H1_H1 ;  /* 0x30000023ff207230 */ /* 0x000fe40000004100 */
        /* <DEDUP_REMOVED lines=8> */
[C---:B------:R-:W-:Y:S01]  /*7d10*/  FMUL R4, R24.reuse, R4 ;  /* 0x0000000418047220 */ /* 0x040fe20000400000 */
[C---:B------:R-:W-:Y:S01]  /*7d20*/  FMUL R5, R24.reuse, R5 ;  /* 0x0000000518057220 */ /* 0x040fe20000400000 */
[C---:B------:R-:W-:Y:S01]  /*7d30*/  FMUL R6, R24.reuse, R6 ;  /* 0x0000000618067220 */ /* 0x040fe20000400000 */
[C---:B------:R-:W-:Y:S01]  /*7d40*/  FMUL R0, R24.reuse, R7 ;  /* 0x0000000718007220 */ /* 0x040fe20000400000 */
[C---:B------:R-:W-:Y:S01]  /*7d50*/  FFMA R4, R27.reuse, R20, R4 ;  /* 0x000000141b047223 */ /* 0x040fe20000000004 */
        /* <DEDUP_REMOVED lines=21> */
[----:B------:R-:W-:Y:S01]  /*7eb0*/  FFMA R15, R27, R36, R15 ;  /* 0x000000241b0f7223 */ /* 0x000fe2000000000f */
[----:B------:R-:W-:Y:S01]  /*7ec0*/  FMUL R19, R24, R19 ;  /* 0x0000001318137220 */ /* 0x000fe20000400000 */
[----:B------:R-:W-:Y:S01]  /*7ed0*/  F2FP.F16.F32.PACK_AB R56, R5, R4 ;  /* 0x000000040538723e */ /* 0x000fe200000000ff */
[C---:B------:R-:W-:Y:S01]  /*7ee0*/  FFMA R12, R27.reuse, R37, R12 ;  /* 0x000000251b0c7223 */ /* 0x040fe2000000000c */
        /* <DEDUP_REMOVED lines=21> */
[----:B------:R-:W-:Y:S02]  /*8040*/  ULEA UR5, UR45, UR44, 0xc ;  /* 0x0000002c2d057291 */ /* 0x000fe4000f8e60ff */
[----:B------:R-:W-:Y:S02]  /*8050*/  UIADD3 UR13, UPT, UPT, UR49, 0x10, URZ ;  /* 0x00000010310d7890 */ /* 0x000fe4000fffe0ff */
[----:B------:R-:W-:Y:S02]  /*8060*/  UIADD3 UR12, UPT, UPT, UR5, 0x200, URZ ;  /* 0x00000200050c7890 */ /* 0x000fe4000fffe0ff */
[----:B------:R-:W-:Y:S01]  /*8070*/  UIADD3 UR8, UPT, UPT, UR5, 0xa00, URZ ;  /* 0x00000a0005087890 */ /* 0x000fe2000fffe0ff */
[----:B------:R-:W-:Y:S01]  /*8080*/  UMOV UR14, UR50 ;  /* 0x00000032000e7c82 */ /* 0x000fe20008000000 */
[----:B------:R-:W-:Y:S01]  /*8090*/  UMOV UR15, UR36 ;  /* 0x00000024000f7c82 */ /* 0x000fe20008000000 */
[----:B------:R-:W-:Y:S01]  /*80a0*/  UIADD3 UR9, UPT, UPT, UR49, 0x30, URZ ;  /* 0x0000003031097890 */ /* 0x000fe2000fffe0ff */
[----:B------:R-:W-:Y:S01]  /*80b0*/  UMOV UR10, UR50 ;  /* 0x00000032000a7c82 */ /* 0x000fe20008000000 */
[----:B------:R-:W-:Y:S01]  /*80c0*/  UMOV UR11, UR36 ;  /* 0x00000024000b7c82 */ /* 0x000fe20008000000 */
[----:B--2---:R-:W-:Y:S04]  /*80d0*/  UIADD3 UR4, UP0, UPT, UR6, 0x680, URZ ;  /* 0x0000068006047890 */ /* 0x004fe8000ff1e0ff */
[----:B------:R-:W-:Y:S09]  /*80e0*/  UIADD3.X UR5, UPT, UPT, URZ, UR7, URZ, UP0, !UPT ;  /* 0x00000007ff057290 */ /* 0x000ff200087fe4ff */
[----:B------:R2:W-:Y:S01]  /*80f0*/  UTMASTG.3D [UR12], [UR4] ;  /* 0x0000000c040073b5 */ /* 0x0005e20008010000 */
[----:B------:R2:W-:Y:S02]  /*8100*/  UTMASTG.3D [UR8], [UR4] ;  /* 0x00000008040073b5 */ /* 0x0005e40008010000 */
[----:B--2---:R0:W-:Y:S02]  /*8110*/  UTMACMDFLUSH ;  /* 0x00000000000079b7 */ /* 0x0041e40000000000 */
.L_x_132:
[----:B------:R-:W-:Y:S05]  /*8120*/  BSYNC.RECONVERGENT B0 ;  /* 0x0000000000007941 */ /* 0x000fea0003800200 */
.L_x_131:
[----:B------:R-:W-:Y:S01]  /*8130*/  UIADD3 UR4, UPT, UPT, UR45, 0x1, URZ ;  /* 0x000000012d047890 */ /* 0x000fe2000fffe0ff */
[----:B------:R-:W-:Y:S03]  /*8140*/  BSSY.RECONVERGENT B0, `(.L_x_133) ;  /* 0x0000008000007945 */ /* 0x000fe60003800200 */
[----:B------:R-:W-:Y:S04]  /*8150*/  UISETP.NE.AND UP0, UPT, UR4, 0x3, UPT ;  /* 0x000000030400788c */ /* 0x000fe8000bf05270 */
[----:B------:R-:W-:Y:S02]  /*8160*/  UISETP.EQ.XOR UP1, UPT, UR46, 0x3, !UP0 ;  /* 0x000000032e00788c */ /* 0x000fe4000c722a70 */
[----:B------:R-:W-:Y:S02]  /*8170*/  USEL UR47, UR4, URZ, UP0 ;  /* 0x000000ff042f7287 */ /* 0x000fe40008000000 */
[----:B------:R-:W-:Y:S04]  /*8180*/  USEL UR5, URZ, 0x1, !UP1 ;  /* 0x00000001ff057887 */ /* 0x000fe8000c800000 */
[----:B------:R-:W-:Y:S01]  /*8190*/  ULOP3.LUT UR54, UR54, UR5, URZ, 0x3c, !UPT ;  /* 0x0000000536367292 */ /* 0x000fe2000f8e3cff */
[----:B------:R-:W-:Y:S11]  /*81a0*/  @P0 BRA `(.L_x_134) ;  /* 0x0000000000040947 */ /* 0x000ff60003800000 */
[----:B------:R-:W-:Y:S04]  /*81b0*/  DEPBAR.LE SB0, 0x1 ;  /* 0x000080400000791a */ /* 0x000fe80000000000 */
.L_x_134:
[----:B------:R-:W-:Y:S05]  /*81c0*/  BSYNC.RECONVERGENT B0 ;  /* 0x0000000000007941 */ /* 0x000fea0003800200 */
.L_x_133:
[----:B------:R-:W-:Y:S01]  /*81d0*/  BAR.SYNC.DEFER_BLOCKING 0x1, 0x80 ;  /* 0x0042000000007b1d */ /* 0x000fe20000010000 */
[----:B------:R-:W-:Y:S01]  /*81e0*/  UISETP.NE.AND UP0, UPT, UR53, -0x2, UPT ;  /* 0xfffffffe3500788c */ /* 0x000fe2000bf05270 */
[----:B------:R-:W-:Y:S08]  /*81f0*/  IADD3 R0, PT, PT, R22, 0x1, RZ ;  /* 0x0000000116007810 */ /* 0x000ff00007ffe0ff */
[----:B------:R-:W-:Y:S05]  /*8200*/  BRA.U !UP0, `(.L_x_135) ;  /* 0x0000000108287547 */ /* 0x000fea000b800000 */
[----:B------:R-:W-:Y:S01]  /*8210*/  ISETP.NE.AND P0, PT, R71, RZ, PT ;  /* 0x000000ff4700720c */ /* 0x000fe20003f05270 */
[----:B------:R-:W-:Y:S01]  /*8220*/  IMAD.U32 R3, RZ, RZ, UR52 ;  /* 0x00000034ff037e24 */ /* 0x000fe2000f8e00ff */
[----:B------:R-:W-:Y:S01]  /*8230*/  UIADD3 UR4, UPT, UPT, UR52, 0x1, URZ ;  /* 0x0000000134047890 */ /* 0x000fe2000fffe0ff */
[----:B------:R-:W-:Y:S03]  /*8240*/  IMAD.U32 R2, RZ, RZ, UR55 ;  /* 0x00000037ff027e24 */ /* 0x000fe6000f8e00ff */
[----:B------:R-:W-:Y:S04]  /*8250*/  UISETP.NE.AND UP0, UPT, UR4, 0x3, UPT ;  /* 0x000000030400788c */ /* 0x000fe8000bf05270 */
[----:B------:R-:W-:Y:S03]  /*8260*/  USEL UR52, UR4, URZ, UP0 ;  /* 0x000000ff04347287 */ /* 0x000fe60008000000 */
[----:B------:R-:W-:Y:S05]  /*8270*/  @P0 LEA R3, R3, UR44, 0x3 ;  /* 0x0000002c03030c11 */ /* 0x000fea000f8e18ff */
[----:B------:R-:W-:Y:S05]  /*8280*/  @P0 VIADD R3, R3, 0x98 ;  /* 0x0000009803030836 */ /* 0x000fea0000000000 */
[----:B------:R-:W-:Y:S04]  /*8290*/  @P0 PRMT R2, R2, 0x654, R3 ;  /* 0x0000065402020816 */ /* 0x000fe80000000003 */
[----:B------:R2:W-:Y:S03]  /*82a0*/  @P0 SYNCS.ARRIVE.TRANS64.RED.A1T0 RZ, [R2+URZ], RZ ;  /* 0x000000ff02ff09a7 */ /* 0x0005e600081004ff */
.L_x_135:
[----:B------:R-:W-:Y:S01]  /*82b0*/  R2UR UR6, R70 ;  /* 0x00000000460672ca */ /* 0x000fe200000e0000 */
[----:B------:R-:W-:Y:S01]  /*82c0*/  UIADD3 UR53, UPT, UPT, UR53, 0x2, URZ ;  /* 0x0000000235357890 */ /* 0x000fe2000fffe0ff */
[----:B------:R-:W-:Y:S02]  /*82d0*/  R2UR UR5, R60 ;  /* 0x000000003c0572ca */ /* 0x000fe400000e0000 */
[----:B------:R-:W-:Y:S02]  /*82e0*/  R2UR UR4, R61 ;  /* 0x000000003d0472ca */ /* 0x000fe400000e0000 */
[----:B------:R-:W-:Y:S02]  /*82f0*/  R2UR UR36, R68 ;  /* 0x00000000442472ca */ /* 0x000fe400000e0000 */
[----:B------:R-:W-:Y:S02]  /*8300*/  ISETP.NE.AND P0, PT, R64, 0x2, PT ;  /* 0x000000024000780c */ /* 0x000fe40003f05270 */
[----:B------:R-:W-:Y:S02]  /*8310*/  ISETP.NE.AND P1, PT, R0, 0x4, PT ;  /* 0x000000040000780c */ /* 0x000fe40003f25270 */
[----:B--2---:R-:W-:Y:S01]  /*8320*/  SEL R2, RZ, 0x1, P0 ;  /* 0x00000001ff027807 */ /* 0x004fe20000000000 */
[----:B------:R-:W-:Y:S01]  /*8330*/  UISETP.NE.AND UP0, UPT, UR6, URZ, UPT ;  /* 0x000000ff0600728c */ /* 0x000fe2000bf05270 */
[----:B------:R-:W-:Y:S01]  /*8340*/  SEL R3, RZ, 0x1, P1 ;  /* 0x00000001ff037807 */ /* 0x000fe20000800000 */
[----:B------:R-:W-:Y:S01]  /*8350*/  UIADD3 UR26, UPT, UPT, UR37, UR5, URZ ;  /* 0x00000005251a7290 */ /* 0x000fe2000fffe0ff */
[----:B------:R-:W-:Y:S01]  /*8360*/  LOP3.LUT R65, R65, R2, RZ, 0x3c, !PT ;  /* 0x0000000241417212 */ /* 0x000fe200078e3cff */
[----:B------:R-:W-:Y:S01]  /*8370*/  UIADD3 UR20, UPT, UPT, UR38, UR4, URZ ;  /* 0x0000000426147290 */ /* 0x000fe2000fffe0ff */
[----:B------:R-:W-:Y:S02]  /*8380*/  LOP3.LUT R66, R66, R3, RZ, 0x3c, !PT ;  /* 0x0000000342427212 */ /* 0x000fe400078e3cff */
[----:B------:R-:W-:Y:S02]  /*8390*/  SEL R64, R64, RZ, P0 ;  /* 0x000000ff40407207 */ /* 0x000fe40000000000 */
[----:B------:R-:W-:Y:S01]  /*83a0*/  SEL R22, R0, RZ, P1 ;  /* 0x000000ff00167207 */ /* 0x000fe20000800000 */
[----:B------:R-:W-:Y:S06]  /*83b0*/  BRA.U UP0, `(.L_x_136) ;  /* 0xffffffdd00607547 */ /* 0x000fec000b83ffff */
[----:B------:R-:W2:Y:S01]  /*83c0*/  LDCU.64 UR4, c[0x0][0x888] ;  /* 0x00011100ff0477ac */ /* 0x000ea20008000a00 */
[----:B------:R-:W3:Y:S01]  /*83d0*/  LDCU.64 UR6, c[0x0][0x890] ;  /* 0x00011200ff0677ac */ /* 0x000ee20008000a00 */
[----:B--2---:R-:W-:Y:S02]  /*83e0*/  ISETP.NE.U32.AND P2, PT, RZ, UR4, PT ;  /* 0x00000004ff007c0c */ /* 0x004fe4000bf45070 */
[----:B---3--:R-:W-:Y:S02]  /*83f0*/  ISETP.NE.U32.AND P1, PT, RZ, UR6, PT ;  /* 0x00000006ff007c0c */ /* 0x008fe4000bf25070 */
[----:B------:R-:W-:Y:S02]  /*8400*/  ISETP.NE.AND.EX P2, PT, RZ, UR5, PT, P2 ;  /* 0x00000005ff007c0c */ /* 0x000fe4000bf45320 */
[----:B------:R-:W-:-:S13]  /*8410*/  ISETP.NE.AND.EX P0, PT, RZ, UR7, PT, P1 ;  /* 0x00000007ff007c0c */ /* 0x000fda000bf05310 */
[----:B------:R-:W-:Y:S05]  /*8420*/  @P2 BRA P0, `(.L_x_137) ;  /* 0x00000000003c2947 */ /* 0x000fea0000000000 */
[----:B------:R-:W-:-:S13]  /*8430*/  ISETP.NE.AND.EX P1, PT, RZ, UR7, PT, P1 ;  /* 0x00000007ff007c0c */ /* 0x000fda000bf25310 */
[----:B------:R-:W-:Y:S05]  /*8440*/  @P1 BRA `(.L_x_138) ;  /* 0x00000000000c1947 */ /* 0x000fea0003800000 */
[----:B------:R-:W-:-:S13]  /*8450*/  FSETP.NEU.AND P0, PT, R27, RZ, PT ;  /* 0x000000ff1b00720b */ /* 0x000fda0003f0d000 */
[----:B------:R-:W-:Y:S05]  /*8460*/  @!P0 EXIT ;  /* 0x000000000000894d */ /* 0x000fea0003800000 */
[----:B------:R-:W-:Y:S05]  /*8470*/  BRA `(.L_x_137) ;  /* 0x0000000000287947 */ /* 0x000fea0003800000 */
.L_x_138:
[----:B------:R-:W-:Y:S01]  /*8480*/  ISETP.NE.AND P0, PT, R63, RZ, PT ;  /* 0x000000ff3f00720c */ /* 0x000fe20003f05270 */
[----:B------:R-:W-:-:S12]  /*8490*/  BSSY.RECONVERGENT B0, `(.L_x_137) ;  /* 0x0000008000007945 */ /* 0x000fd80003800200 */
[----:B------:R-:W-:Y:S05]  /*84a0*/  @P0 BRA `(.L_x_139) ;  /* 0x0000000000100947 */ /* 0x000fea0003800000 */
[----:B------:R-:W-:-:S04]  /*84b0*/  ISETP.NE.U32.AND P0, PT, RZ, UR4, PT ;  /* 0x00000004ff007c0c */ /* 0x000fc8000bf05070 */
[----:B------:R-:W-:-:S13]  /*84c0*/  ISETP.NE.AND.EX P0, PT, RZ, UR5, PT, P0 ;  /* 0x00000005ff007c0c */ /* 0x000fda000bf05300 */
[----:B------:R-:W-:Y:S05]  /*84d0*/  @!P0 EXIT ;  /* 0x000000000000894d */ /* 0x000fea0003800000 */
[----:B------:R-:W-:Y:S05]  /*84e0*/  BRA `(.L_x_140) ;  /* 0x0000000000087947 */ /* 0x000fea0003800000 */
.L_x_139:
[----:B------:R-:W-:-:S13]  /*84f0*/  FSETP.NEU.AND P0, PT, R27, RZ, PT ;  /* 0x000000ff1b00720b */ /* 0x000fda0003f0d000 */
[----:B------:R-:W-:Y:S05]  /*8500*/  @!P0 EXIT ;  /* 0x000000000000894d */ /* 0x000fea0003800000 */
.L_x_140:
[----:B------:R-:W-:Y:S05]  /*8510*/  BSYNC.RECONVERGENT B0 ;  /* 0x0000000000007941 */ /* 0x000fea0003800200 */
.L_x_137:
[----:B------:R-:W-:Y:S01]  /*8520*/  ULEA UR6, UR52, UR44, 0x3 ;  /* 0x0000002c34067291 */ /* 0x000fe2000f8e18ff */
[----:B------:R-:W-:-:S04]  /*8530*/  DEPBAR.LE SB0, 0x0 ;  /* 0x000080000000791a */ /* 0x000fc80000000000 */
[----:B------:R-:W-:-:S04]  /*8540*/  UIADD3 UR6, UPT, UPT, UR6, 0x98, URZ ;  /* 0x0000009806067890 */ /* 0x000fc8000fffe0ff */
[----:B------:R-:W-:-:S09]  /*8550*/  UPRMT UR6, UR55, 0x654, UR6 ;  /* 0x0000065437067896 */ /* 0x000fd20008000006 */
[----:B------:R-:W-:Y:S01]  /*8560*/  SYNCS.ARRIVE.TRANS64.RED.A1T0 RZ, [UR6], RZ ;  /* 0x000000ffffff79a7 */ /* 0x000fe20008100406 */
[----:B------:R-:W-:Y:S05]  /*8570*/  EXIT ;  /* 0x000000000000794d */ /* 0x000fea0003800000 */
.L_x_24:
[----:B--2---:R2:W3:Y:S02]  /*8580*/  SYNCS.PHASECHK.TRANS64.TRYWAIT P0, [R3+URZ+0x130], R2 ;  /* 0x00013002030075a7 */ /* 0x0044e400080011ff */
[----:B---3--:R-:W-:Y:S05]  /*8590*/  @!P0 NANOSLEEP.SYNCS 0x989680 ;  /* 0x009896800000895d */ /* 0x008fea0003900000 */
[----:B------:R-:W3:Y:S02]  /*85a0*/  @!P0 SYNCS.PHASECHK.TRANS64 P0, [R3+URZ+0x130], R2 ;  /* 0x00013002030085a7 */ /* 0x000ee400080010ff */
[----:B---3--:R-:W-:Y:S05]  /*85b0*/  @!P0 BRA `(.L_x_24) ;  /* 0xfffffffc00f08947 */ /* 0x008fea000383ffff */
[----:B------:R-:W-:Y:S05]  /*85c0*/  BRA `(.L_x_141) ;  /* 0xffffff9400e87947 */ /* 0x000fea000383ffff */
.L_x_27:
[----:B-1----:R-:W-:-:S07]  /*85d0*/  MOV R0, UR5 ;  /* 0x0000000500007c02 */ /* 0x002fce0008000f00 */
.L_x_142:
[----:B-1----:R1:W2:Y:S02]  /*85e0*/  SYNCS.PHASECHK.TRANS64.TRYWAIT P0, [R0+URZ+0x40], R3 ;  /* 0x00004003000075a7 */ /* 0x0022a400080011ff */
[----:B--2---:R-:W-:Y:S05]  /*85f0*/  @!P0 NANOSLEEP.SYNCS 0x989680 ;  /* 0x009896800000895d */ /* 0x004fea0003900000 */
[----:B------:R-:W2:Y:S02]  /*8600*/  @!P0 SYNCS.PHASECHK.TRANS64 P0, [R0+URZ+0x40], R3 ;  /* 0x00004003000085a7 */ /* 0x000ea400080010ff */
[----:B--2---:R-:W-:Y:S05]  /*8610*/  @!P0 BRA `(.L_x_142) ;  /* 0xfffffffc00f08947 */ /* 0x004fea000383ffff */
[----:B------:R-:W-:Y:S05]  /*8620*/  BRA `(.L_x_26) ;  /* 0xffffff9800407947 */ /* 0x000fea000383ffff */
.L_x_36:
[----:B-1----:R-:W-:-:S07]  /*8630*/  MOV R0, UR6 ;  /* 0x0000000600007c02 */ /* 0x002fce0008000f00 */
.L_x_143:
[----:B-1----:R1:W2:Y:S02]  /*8640*/  SYNCS.PHASECHK.TRANS64.TRYWAIT P0, [R0+URZ+0x40], R3 ;  /* 0x00004003000075a7 */ /* 0x0022a400080011ff */
[----:B--2---:R-:W-:Y:S05]  /*8650*/  @!P0 NANOSLEEP.SYNCS 0x989680 ;  /* 0x009896800000895d */ /* 0x004fea0003900000 */
[----:B------:R-:W2:Y:S02]  /*8660*/  @!P0 SYNCS.PHASECHK.TRANS64 P0, [R0+URZ+0x40], R3 ;  /* 0x00004003000085a7 */ /* 0x000ea400080010ff */
[----:B--2---:R-:W-:Y:S05]  /*8670*/  @!P0 BRA `(.L_x_143) ;  /* 0xfffffffc00f08947 */ /* 0x004fea000383ffff */
[----:B------:R-:W-:Y:S05]  /*8680*/  BRA `(.L_x_35) ;  /* 0xffffff9c00547947 */ /* 0x000fea000383ffff */
.L_x_43:
[----:B-1----:R1:W4:Y:S02]  /*8690*/  SYNCS.PHASECHK.TRANS64.TRYWAIT P0, [R3+URZ+0xc0], R0 ;  /* 0x0000c000030075a7 */ /* 0x00232400080011ff */
[----:B----4-:R-:W-:Y:S05]  /*86a0*/  @!P0 NANOSLEEP.SYNCS 0x989680 ;  /* 0x009896800000895d */ /* 0x010fea0003900000 */
[----:B------:R-:W4:Y:S02]  /*86b0*/  @!P0 SYNCS.PHASECHK.TRANS64 P0, [R3+URZ+0xc0], R0 ;  /* 0x0000c000030085a7 */ /* 0x000f2400080010ff */
[----:B----4-:R-:W-:Y:S05]  /*86c0*/  @!P0 BRA `(.L_x_43) ;  /* 0xfffffffc00f08947 */ /* 0x010fea000383ffff */
[----:B------:R-:W-:Y:S05]  /*86d0*/  BRA `(.L_x_144) ;  /* 0xffffffa000487947 */ /* 0x000fea000383ffff */
.L_x_47:
[----:B-1----:R-:W-:-:S07]  /*86e0*/  MOV R0, UR4 ;  /* 0x0000000400007c02 */ /* 0x002fce0008000f00 */
.L_x_145:
[----:B-1----:R1:W2:Y:S02]  /*86f0*/  SYNCS.PHASECHK.TRANS64.TRYWAIT P0, [R0+URZ], R3 ;  /* 0x00000003000075a7 */ /* 0x0022a400080011ff */
[----:B--2---:R-:W-:Y:S05]  /*8700*/  @!P0 NANOSLEEP.SYNCS 0x989680 ;  /* 0x009896800000895d */ /* 0x004fea0003900000 */
[----:B------:R-:W2:Y:S02]  /*8710*/  @!P0 SYNCS.PHASECHK.TRANS64 P0, [R0+URZ], R3 ;  /* 0x00000003000085a7 */ /* 0x000ea400080010ff */
[----:B--2---:R-:W-:Y:S05]  /*8720*/  @!P0 BRA `(.L_x_145) ;  /* 0xfffffffc00f08947 */ /* 0x004fea000383ffff */
[----:B------:R-:W-:Y:S05]  /*8730*/  BRA `(.L_x_146) ;  /* 0xffffffa400f47947 */ /* 0x000fea000383ffff */
.L_x_48:
[----:B------:R-:W-:-:S07]  /*8740*/  MOV R0, UR5 ;  /* 0x0000000500007c02 */ /* 0x000fce0008000f00 */
.L_x_147:
[----:B-1----:R1:W2:Y:S02]  /*8750*/  SYNCS.PHASECHK.TRANS64.TRYWAIT P0, [R0+URZ], R3 ;  /* 0x00000003000075a7 */ /* 0x0022a400080011ff */
[----:B--2---:R-:W-:Y:S05]  /*8760*/  @!P0 NANOSLEEP.SYNCS 0x989680 ;  /* 0x009896800000895d */ /* 0x004fea0003900000 */
[----:B------:R-:W2:Y:S02]  /*8770*/  @!P0 SYNCS.PHASECHK.TRANS64 P0, [R0+URZ], R3 ;  /* 0x00000003000085a7 */ /* 0x000ea400080010ff */
[----:B--2---:R-:W-:Y:S05]  /*8780*/  @!P0 BRA `(.L_x_147) ;  /* 0xfffffffc00f08947 */ /* 0x004fea000383ffff */
[----:B------:R-:W-:Y:S05]  /*8790*/  BRA `(.L_x_148) ;  /* 0xffffffa800007947 */ /* 0x000fea000383ffff */
.L_x_49:
[----:B------:R-:W-:-:S07]  /*87a0*/  MOV R0, UR5 ;  /* 0x0000000500007c02 */ /* 0x000fce0008000f00 */
.L_x_149:
[----:B-1----:R1:W2:Y:S02]  /*87b0*/  SYNCS.PHASECHK.TRANS64.TRYWAIT P0, [R0+URZ], R3 ;  /* 0x00000003000075a7 */ /* 0x0022a400080011ff */
[----:B--2---:R-:W-:Y:S05]  /*87c0*/  @!P0 NANOSLEEP.SYNCS 0x989680 ;  /* 0x009896800000895d */ /* 0x004fea0003900000 */
[----:B------:R-:W2:Y:S02]  /*87d0*/  @!P0 SYNCS.PHASECHK.TRANS64 P0, [R0+URZ], R3 ;  /* 0x00000003000085a7 */ /* 0x000ea400080010ff */
[----:B--2---:R-:W-:Y:S05]  /*87e0*/  @!P0 BRA `(.L_x_149) ;  /* 0xfffffffc00f08947 */ /* 0x004fea000383ffff */
[----:B------:R-:W-:Y:S05]  /*87f0*/  BRA `(.L_x_150) ;  /* 0xffffffa8000c7947 */ /* 0x000fea000383ffff */
.L_x_50:
[----:B------:R-:W-:-:S07]  /*8800*/  MOV R0, UR5 ;  /* 0x0000000500007c02 */ /* 0x000fce0008000f00 */
.L_x_151:
[----:B-1----:R1:W2:Y:S02]  /*8810*/  SYNCS.PHASECHK.TRANS64.TRYWAIT P0, [R0+URZ], R3 ;  /* 0x00000003000075a7 */ /* 0x0022a400080011ff */
[----:B--2---:R-:W-:Y:S05]  /*8820*/  @!P0 NANOSLEEP.SYNCS 0x989680 ;  /* 0x009896800000895d */ /* 0x004fea0003900000 */
[----:B------:R-:W2:Y:S02]  /*8830*/  @!P0 SYNCS.PHASECHK.TRANS64 P0, [R0+URZ], R3 ;  /* 0x00000003000085a7 */ /* 0x000ea400080010ff */
[----:B--2---:R-:W-:Y:S05]  /*8840*/  @!P0 BRA `(.L_x_151) ;  /* 0xfffffffc00f08947 */ /* 0x004fea000383ffff */
[----:B------:R-:W-:Y:S05]  /*8850*/  BRA `(.L_x_152) ;  /* 0xffffffa800187947 */ /* 0x000fea000383ffff */
.L_x_51:
[----:B------:R-:W-:-:S07]  /*8860*/  MOV R0, UR5 ;  /* 0x0000000500007c02 */ /* 0x000fce0008000f00 */
.L_x_153:
[----:B-1----:R1:W2:Y:S02]  /*8870*/  SYNCS.PHASECHK.TRANS64.TRYWAIT P0, [R0+URZ], R3 ;  /* 0x00000003000075a7 */ /* 0x0022a400080011ff */
[----:B--2---:R-:W-:Y:S05]  /*8880*/  @!P0 NANOSLEEP.SYNCS 0x989680 ;  /* 0x009896800000895d */ /* 0x004fea0003900000 */
[----:B------:R-:W2:Y:S02]  /*8890*/  @!P0 SYNCS.PHASECHK.TRANS64 P0, [R0+URZ], R3 ;  /* 0x00000003000085a7 */ /* 0x000ea400080010ff */
[----:B--2---:R-:W-:Y:S05]  /*88a0*/  @!P0 BRA `(.L_x_153) ;  /* 0xfffffffc00f08947 */ /* 0x004fea000383ffff */
[----:B------:R-:W-:Y:S05]  /*88b0*/  BRA `(.L_x_154) ;  /* 0xffffffa800247947 */ /* 0x000fea000383ffff */
.L_x_52:
[----:B------:R-:W-:-:S07]  /*88c0*/  MOV R0, UR5 ;  /* 0x0000000500007c02 */ /* 0x000fce0008000f00 */
.L_x_155:
[----:B-1----:R1:W2:Y:S02]  /*88d0*/  SYNCS.PHASECHK.TRANS64.TRYWAIT P0, [R0+URZ], R3 ;  /* 0x00000003000075a7 */ /* 0x0022a400080011ff */
[----:B--2---:R-:W-:Y:S05]  /*88e0*/  @!P0 NANOSLEEP.SYNCS 0x989680 ;  /* 0x009896800000895d */ /* 0x004fea0003900000 */
[----:B------:R-:W2:Y:S02]  /*88f0*/  @!P0 SYNCS.PHASECHK.TRANS64 P0, [R0+URZ], R3 ;  /* 0x00000003000085a7 */ /* 0x000ea400080010ff */
[----:B--2---:R-:W-:Y:S05]  /*8900*/  @!P0 BRA `(.L_x_155) ;  /* 0xfffffffc00f08947 */ /* 0x004fea000383ffff */
[----:B------:R-:W-:Y:S05]  /*8910*/  BRA `(.L_x_156) ;  /* 0xffffffa800307947 */ /* 0x000fea000383ffff */
.L_x_53:
[----:B------:R-:W-:-:S07]  /*8920*/  MOV R0, UR5 ;  /* 0x0000000500007c02 */ /* 0x000fce0008000f00 */
.L_x_157:
[----:B-1----:R1:W2:Y:S02]  /*8930*/  SYNCS.PHASECHK.TRANS64.TRYWAIT P0, [R0+URZ], R3 ;  /* 0x00000003000075a7 */ /* 0x0022a400080011ff */
[----:B--2---:R-:W-:Y:S05]  /*8940*/  @!P0 NANOSLEEP.SYNCS 0x989680 ;  /* 0x009896800000895d */ /* 0x004fea0003900000 */
[----:B------:R-:W2:Y:S02]  /*8950*/  @!P0 SYNCS.PHASECHK.TRANS64 P0, [R0+URZ], R3 ;  /* 0x00000003000085a7 */ /* 0x000ea400080010ff */
[----:B--2---:R-:W-:Y:S05]  /*8960*/  @!P0 BRA `(.L_x_157) ;  /* 0xfffffffc00f08947 */ /* 0x004fea000383ffff */
[----:B------:R-:W-:Y:S05]  /*8970*/  BRA `(.L_x_158) ;  /* 0xffffffa8003c7947 */ /* 0x000fea000383ffff */
.L_x_56:
[----:B-1----:R1:W2:Y:S02]  /*8980*/  SYNCS.PHASECHK.TRANS64.TRYWAIT P0, [R2+URZ+0x120], R5 ;  /* 0x00012005020075a7 */ /* 0x0022a400080011ff */
[----:B--2---:R-:W-:Y:S05]  /*8990*/  @!P0 NANOSLEEP.SYNCS 0x989680 ;  /* 0x009896800000895d */ /* 0x004fea0003900000 */
[----:B------:R-:W2:Y:S02]  /*89a0*/  @!P0 SYNCS.PHASECHK.TRANS64 P0, [R2+URZ+0x120], R5 ;  /* 0x00012005020085a7 */ /* 0x000ea400080010ff */
[----:B--2---:R-:W-:Y:S05]  /*89b0*/  @!P0 BRA `(.L_x_56) ;  /* 0xfffffffc00f08947 */ /* 0x004fea000383ffff */
[----:B------:R-:W-:Y:S05]  /*89c0*/  BRA `(.L_x_159) ;  /* 0xffffffa800987947 */ /* 0x000fea000383ffff */
.L_x_57:
[----:B------:R-:W-:-:S07]  /*89d0*/  MOV R2, UR4 ;  /* 0x0000000400027c02 */ /* 0x000fce0008000f00 */
.L_x_160:
[----:B-1----:R1:W2:Y:S02]  /*89e0*/  SYNCS.PHASECHK.TRANS64.TRYWAIT P0, [R2+URZ+0xd0], R5 ;  /* 0x0000d005020075a7 */ /* 0x0022a400080011ff */
[----:B--2---:R-:W-:Y:S05]  /*89f0*/  @!P0 NANOSLEEP.SYNCS 0x989680 ;  /* 0x009896800000895d */ /* 0x004fea0003900000 */
[----:B------:R-:W2:Y:S02]  /*8a00*/  @!P0 SYNCS.PHASECHK.TRANS64 P0, [R2+URZ+0xd0], R5 ;  /* 0x0000d005020085a7 */ /* 0x000ea400080010ff */
[----:B--2---:R-:W-:Y:S05]  /*8a10*/  @!P0 BRA `(.L_x_160) ;  /* 0xfffffffc00f08947 */ /* 0x004fea000383ffff */
[----:B------:R-:W-:Y:S05]  /*8a20*/  BRA `(.L_x_161) ;  /* 0xffffffa800a87947 */ /* 0x000fea000383ffff */
.L_x_58:
[----:B-1----:R1:W2:Y:S02]  /*8a30*/  SYNCS.PHASECHK.TRANS64.TRYWAIT P1, [R2+URZ+0xc0], R5 ;  /* 0x0000c005020075a7 */ /* 0x0022a400080211ff */
[----:B--2---:R-:W-:Y:S05]  /*8a40*/  @!P1 NANOSLEEP.SYNCS 0x989680 ;  /* 0x009896800000995d */ /* 0x004fea0003900000 */
[----:B------:R-:W2:Y:S02]  /*8a50*/  @!P1 SYNCS.PHASECHK.TRANS64 P1, [R2+URZ+0xc0], R5 ;  /* 0x0000c005020095a7 */ /* 0x000ea400080210ff */
[----:B--2---:R-:W-:Y:S05]  /*8a60*/  @!P1 BRA `(.L_x_58) ;  /* 0xfffffffc00f09947 */ /* 0x004fea000383ffff */
[----:B------:R-:W-:Y:S05]  /*8a70*/  BRA `(.L_x_162) ;  /* 0xffffffa800d87947 */ /* 0x000fea000383ffff */
.L_x_61:
[----:B------:R-:W-:-:S07]  /*8a80*/  MOV R0, UR4 ;  /* 0x0000000400007c02 */ /* 0x000fce0008000f00 */
.L_x_163:
[----:B-1----:R1:W2:Y:S02]  /*8a90*/  SYNCS.PHASECHK.TRANS64.TRYWAIT P0, [R0+URZ+0xd0], R3 ;  /* 0x0000d003000075a7 */ /* 0x0022a400080011ff */
[----:B--2---:R-:W-:Y:S05]  /*8aa0*/  @!P0 NANOSLEEP.SYNCS 0x989680 ;  /* 0x009896800000895d */ /* 0x004fea0003900000 */
[----:B------:R-:W2:Y:S02]  /*8ab0*/  @!P0 SYNCS.PHASECHK.TRANS64 P0, [R0+URZ+0xd0], R3 ;  /* 0x0000d003000085a7 */ /* 0x000ea400080010ff */
[----:B--2---:R-:W-:Y:S05]  /*8ac0*/  @!P0 BRA `(.L_x_163) ;  /* 0xfffffffc00f08947 */ /* 0x004fea000383ffff */
[----:B------:R-:W-:Y:S05]  /*8ad0*/  BRA `(.L_x_60) ;  /* 0xffffffac002c7947 */ /* 0x000fea000383ffff */
.L_x_70:
[----:B-1----:R-:W-:-:S04]  /*8ae0*/  MOV R0, UR5 ;  /* 0x0000000500007c02 */ /* 0x002fc80008000f00 */
[----:B------:R1:W2:Y:S03]  /*8af0*/  SYNCS.PHASECHK.TRANS64.TRYWAIT P0, [R0+URZ+0x8], R7 ;  /* 0x00000807000075a7 */ /* 0x0002a600080011ff */
[----:B--2---:R-:W-:Y:S05]  /*8b00*/  @!P0 NANOSLEEP.SYNCS 0x989680 ;  /* 0x009896800000895d */ /* 0x004fea0003900000 */
[----:B------:R-:W2:Y:S02]  /*8b10*/  @!P0 SYNCS.PHASECHK.TRANS64 P0, [R0+URZ+0x8], R7 ;  /* 0x00000807000085a7 */ /* 0x000ea400080010ff */
[----:B--2---:R-:W-:Y:S05]  /*8b20*/  @!P0 BRA `(.L_x_70) ;  /* 0xfffffffc00ec8947 */ /* 0x004fea000383ffff */
[----:B------:R-:W-:Y:S05]  /*8b30*/  BRA `(.L_x_69) ;  /* 0xffffffac00e07947 */ /* 0x000fea000383ffff */
.L_x_72:
[----:B------:R-:W-:Y:S01]  /*8b40*/  BSSY B0, `(.L_x_164) ;  /* 0x0000006000007945 */ /* 0x000fe20003800000 */
[----:B------:R-:W-:-:S07]  /*8b50*/  MOV R15, 0xffffffff ;  /* 0xffffffff000f7802 */ /* 0x000fce0000000f00 */
[----:B-1---5:R-:W-:Y:S05]  /*8b60*/  WARPSYNC.COLLECTIVE R15, `(.L_x_165) ;  /* 0x000000000f0c7348 */ /* 0x022fea0003c00000 */
[----:B------:R-:W-:Y:S02]  /*8b70*/  ELECT P6, UR79, PT ;  /* 0x00000000004f782f */ /* 0x000fe400038c0000 */
[----:B------:R-:W-:Y:S01]  /*8b80*/  MOV R14, UR79 ;  /* 0x0000004f000e7c02 */ /* 0x000fe20008000f00 */
[----:B-1---5:R-:W-:Y:S10]  /*8b90*/  ENDCOLLECTIVE ;  /* 0x000000000000791b */ /* 0x022ff40003800000 */
.L_x_165:
[----:B------:R-:W-:Y:S05]  /*8ba0*/  BSYNC B0 ;  /* 0x0000000000007941 */ /* 0x000fea0003800000 */
.L_x_164:
[----:B------:R-:W-:Y:S05]  /*8bb0*/  BRA `(.L_x_166) ;  /* 0xffffffb000107947 */ /* 0x000fea000383ffff */
.L_x_74:
[----:B-1----:R-:W-:-:S04]  /*8bc0*/  MOV R0, UR5 ;  /* 0x0000000500007c02 */ /* 0x002fc80008000f00 */
[----:B------:R1:W2:Y:S03]  /*8bd0*/  SYNCS.PHASECHK.TRANS64.TRYWAIT P0, [R0+URZ+0x8], R5 ;  /* 0x00000805000075a7 */ /* 0x0002a600080011ff */
[----:B--2---:R-:W-:Y:S05]  /*8be0*/  @!P0 NANOSLEEP.SYNCS 0x989680 ;  /* 0x009896800000895d */ /* 0x004fea0003900000 */
[----:B------:R-:W2:Y:S02]  /*8bf0*/  @!P0 SYNCS.PHASECHK.TRANS64 P0, [R0+URZ+0x8], R5 ;  /* 0x00000805000085a7 */ /* 0x000ea400080010ff */
[----:B--2---:R-:W-:Y:S05]  /*8c00*/  @!P0 BRA `(.L_x_74) ;  /* 0xfffffffc00ec8947 */ /* 0x004fea000383ffff */
[----:B------:R-:W-:Y:S05]  /*8c10*/  BRA `(.L_x_73) ;  /* 0xffffffb000147947 */ /* 0x000fea000383ffff */
.L_x_75:
[----:B-1----:R1:W2:Y:S02]  /*8c20*/  SYNCS.PHASECHK.TRANS64.TRYWAIT P0, [R0+URZ+0xc0], R5 ;  /* 0x0000c005000075a7 */ /* 0x0022a400080011ff */
[----:B--2---:R-:W-:Y:S05]  /*8c30*/  @!P0 NANOSLEEP.SYNCS 0x989680 ;  /* 0x009896800000895d */ /* 0x004fea0003900000 */
[----:B------:R-:W2:Y:S02]  /*8c40*/  @!P0 SYNCS.PHASECHK.TRANS64 P0, [R0+URZ+0xc0], R5 ;  /* 0x0000c005000085a7 */ /* 0x000ea400080010ff */
[----:B--2---:R-:W-:Y:S05]  /*8c50*/  @!P0 BRA `(.L_x_75) ;  /* 0xfffffffc00f08947 */ /* 0x004fea000383ffff */
[----:B------:R-:W-:Y:S05]  /*8c60*/  BRA `(.L_x_167) ;  /* 0xffffffb400207947 */ /* 0x000fea000383ffff */
.L_x_77:
[----:B------:R-:W-:-:S07]  /*8c70*/  MOV R0, UR46 ;  /* 0x0000002e00007c02 */ /* 0x000fce0008000f00 */
.L_x_168:
[----:B-1----:R1:W2:Y:S02]  /*8c80*/  SYNCS.PHASECHK.TRANS64.TRYWAIT P0, [R0+URZ+0x100], R5 ;  /* 0x00010005000075a7 */ /* 0x0022a400080011ff */
[----:B--2---:R-:W-:Y:S05]  /*8c90*/  @!P0 NANOSLEEP.SYNCS 0x989680 ;  /* 0x009896800000895d */ /* 0x004fea0003900000 */
[----:B------:R-:W2:Y:S02]  /*8ca0*/  @!P0 SYNCS.PHASECHK.TRANS64 P0, [R0+URZ+0x100], R5 ;  /* 0x00010005000085a7 */ /* 0x000ea400080010ff */
[----:B--2---:R-:W-:Y:S05]  /*8cb0*/  @!P0 BRA `(.L_x_168) ;  /* 0xfffffffc00f08947 */ /* 0x004fea000383ffff */
[----:B------:R-:W-:Y:S05]  /*8cc0*/  BRA `(.L_x_169) ;  /* 0xffffffb4006c7947 */ /* 0x000fea000383ffff */
.L_x_80:
[----:B------:R-:W-:Y:S07]  /*8cd0*/  MOV R0, UR7 ;  /* 0x0000000700007c02 */ /* 0x000fee0008000f00 */
.L_x_170:
[----:B-1----:R1:W2:Y:S02]  /*8ce0*/  SYNCS.PHASECHK.TRANS64.TRYWAIT P0, [R0+URZ], R5 ;  /* 0x00000005000075a7 */ /* 0x0022a400080011ff */
[----:B--2---:R-:W-:Y:S05]  /*8cf0*/  @!P0 NANOSLEEP.SYNCS 0x989680 ;  /* 0x009896800000895d */ /* 0x004fea0003900000 */
[----:B------:R-:W2:Y:S02]  /*8d00*/  @!P0 SYNCS.PHASECHK.TRANS64 P0, [R0+URZ], R5 ;  /* 0x00000005000085a7 */ /* 0x000ea400080010ff */
[----:B--2---:R-:W-:Y:S05]  /*8d10*/  @!P0 BRA `(.L_x_170) ;  /* 0xfffffffc00f08947 */ /* 0x004fea000383ffff */
[----:B------:R-:W-:Y:S05]  /*8d20*/  BRA `(.L_x_79) ;  /* 0xffffffb400807947 */ /* 0x000fea000383ffff */
.L_x_84:
[----:B-1----:R-:W-:-:S07]  /*8d30*/  MOV R0, UR4 ;  /* 0x0000000400007c02 */ /* 0x002fce0008000f00 */
.L_x_171:
[----:B-1----:R1:W2:Y:S02]  /*8d40*/  SYNCS.PHASECHK.TRANS64.TRYWAIT P0, [R0+URZ], R3 ;  /* 0x00000003000075a7 */ /* 0x0022a400080011ff */
[----:B--2---:R-:W-:Y:S05]  /*8d50*/  @!P0 NANOSLEEP.SYNCS 0x989680 ;  /* 0x009896800000895d */ /* 0x004fea0003900000 */
[----:B------:R-:W2:Y:S02]  /*8d60*/  @!P0 SYNCS.PHASECHK.TRANS64 P0, [R0+URZ], R3 ;  /* 0x00000003000085a7 */ /* 0x000ea400080010ff */
[----:B--2---:R-:W-:Y:S05]  /*8d70*/  @!P0 BRA `(.L_x_171) ;  /* 0xfffffffc00f08947 */ /* 0x004fea000383ffff */
[----:B------:R-:W-:Y:S05]  /*8d80*/  BRA `(.L_x_172) ;  /* 0xffffffb800c47947 */ /* 0x000fea000383ffff */
.L_x_85:
[----:B------:R-:W-:-:S07]  /*8d90*/  MOV R0, UR5 ;  /* 0x0000000500007c02 */ /* 0x000fce0008000f00 */
.L_x_173:
[----:B-1----:R1:W2:Y:S02]  /*8da0*/  SYNCS.PHASECHK.TRANS64.TRYWAIT P0, [R0+URZ], R3 ;  /* 0x00000003000075a7 */ /* 0x0022a400080011ff */
[----:B--2---:R-:W-:Y:S05]  /*8db0*/  @!P0 NANOSLEEP.SYNCS 0x989680 ;  /* 0x009896800000895d */ /* 0x004fea0003900000 */
[----:B------:R-:W2:Y:S02]  /*8dc0*/  @!P0 SYNCS.PHASECHK.TRANS64 P0, [R0+URZ], R3 ;  /* 0x00000003000085a7 */ /* 0x000ea400080010ff */
[----:B--2---:R-:W-:Y:S05]  /*8dd0*/  @!P0 BRA `(.L_x_173) ;  /* 0xfffffffc00f08947 */ /* 0x004fea000383ffff */
[----:B------:R-:W-:Y:S05]  /*8de0*/  BRA `(.L_x_174) ;  /* 0xffffffb800d07947 */ /* 0x000fea000383ffff */
.L_x_86:
[----:B------:R-:W-:-:S07]  /*8df0*/  MOV R0, UR5 ;  /* 0x0000000500007c02 */ /* 0x000fce0008000f00 */
.L_x_175:
[----:B-1----:R1:W2:Y:S02]  /*8e00*/  SYNCS.PHASECHK.TRANS64.TRYWAIT P0, [R0+URZ], R3 ;  /* 0x00000003000075a7 */ /* 0x0022a400080011ff */
[----:B--2---:R-:W-:Y:S05]  /*8e10*/  @!P0 NANOSLEEP.SYNCS 0x989680 ;  /* 0x009896800000895d */ /* 0x004fea0003900000 */
[----:B------:R-:W2:Y:S02]  /*8e20*/  @!P0 SYNCS.PHASECHK.TRANS64 P0, [R0+URZ], R3 ;  /* 0x00000003000085a7 */ /* 0x000ea400080010ff */
[----:B--2---:R-:W-:Y:S05]  /*8e30*/  @!P0 BRA `(.L_x_175) ;  /* 0xfffffffc00f08947 */ /* 0x004fea000383ffff */
[----:B------:R-:W-:Y:S05]  /*8e40*/  BRA `(.L_x_176) ;  /* 0xffffffb800dc7947 */ /* 0x000fea000383ffff */
.L_x_89:
[----:B------:R-:W-:-:S07]  /*8e50*/  MOV R0, UR41 ;  /* 0x0000002900007c02 */ /* 0x000fce0008000f00 */
.L_x_177:
[----:B-1----:R1:W2:Y:S02]  /*8e60*/  SYNCS.PHASECHK.TRANS64.TRYWAIT P1, [R0+URZ+0x140], R3 ;  /* 0x00014003000075a7 */ /* 0x0022a400080211ff */
[----:B--2---:R-:W-:Y:S05]  /*8e70*/  @!P1 NANOSLEEP.SYNCS 0x989680 ;  /* 0x009896800000995d */ /* 0x004fea0003900000 */
[----:B------:R-:W2:Y:S02]  /*8e80*/  @!P1 SYNCS.PHASECHK.TRANS64 P1, [R0+URZ+0x140], R3 ;  /* 0x00014003000095a7 */ /* 0x000ea400080210ff */
[----:B--2---:R-:W-:Y:S05]  /*8e90*/  @!P1 BRA `(.L_x_177) ;  /* 0xfffffffc00f09947 */ /* 0x004fea000383ffff */
[----:B------:R-:W-:Y:S05]  /*8ea0*/  BRA `(.L_x_178) ;  /* 0xffffffbc00287947 */ /* 0x000fea000383ffff */
.L_x_94:
[----:B---3--:R3:W1:Y:S02]  /*8eb0*/  SYNCS.PHASECHK.TRANS64.TRYWAIT P0, [R12+URZ+0xc0], R9 ;  /* 0x0000c0090c0075a7 */ /* 0x00866400080011ff */
[----:B-1----:R-:W-:Y:S05]  /*8ec0*/  @!P0 NANOSLEEP.SYNCS 0x989680 ;  /* 0x009896800000895d */ /* 0x002fea0003900000 */
[----:B------:R-:W1:Y:S02]  /*8ed0*/  @!P0 SYNCS.PHASECHK.TRANS64 P0, [R12+URZ+0xc0], R9 ;  /* 0x0000c0090c0085a7 */ /* 0x000e6400080010ff */
[----:B-1----:R-:W-:Y:S05]  /*8ee0*/  @!P0 BRA `(.L_x_94) ;  /* 0xfffffffc00f08947 */ /* 0x002fea000383ffff */
[----:B------:R-:W-:Y:S05]  /*8ef0*/  BRA `(.L_x_179) ;  /* 0xffffffc000407947 */ /* 0x000fea000383ffff */
.L_x_97:
[----:B------:R-:W-:Y:S07]  /*8f00*/  MOV R0, UR29 ;  /* 0x0000001d00007c02 */ /* 0x000fee0008000f00 */
.L_x_180:
[----:B-1----:R1:W2:Y:S02]  /*8f10*/  SYNCS.PHASECHK.TRANS64.TRYWAIT P2, [R0+URZ+0xb8], R9 ;  /* 0x0000b809000075a7 */ /* 0x0022a400080411ff */
[----:B--2---:R-:W-:Y:S05]  /*8f20*/  @!P2 NANOSLEEP.SYNCS 0x989680 ;  /* 0x009896800000a95d */ /* 0x004fea0003900000 */
[----:B------:R-:W2:Y:S02]  /*8f30*/  @!P2 SYNCS.PHASECHK.TRANS64 P2, [R0+URZ+0xb8], R9 ;  /* 0x0000b8090000a5a7 */ /* 0x000ea400080410ff */
[----:B--2---:R-:W-:Y:S05]  /*8f40*/  @!P2 BRA `(.L_x_180) ;  /* 0xfffffffc00f0a947 */ /* 0x004fea000383ffff */
[----:B------:R-:W-:Y:S05]  /*8f50*/  BRA `(.L_x_96) ;  /* 0xffffffc400a47947 */ /* 0x000fea000383ffff */
.L_x_100:
[----:B------:R-:W-:Y:S07]  /*8f60*/  MOV R0, UR4 ;  /* 0x0000000400007c02 */ /* 0x000fee0008000f00 */
.L_x_181:
[----:B-1----:R1:W2:Y:S02]  /*8f70*/  SYNCS.PHASECHK.TRANS64.TRYWAIT P0, [R0+URZ+0x98], R9 ;  /* 0x00009809000075a7 */ /* 0x0022a400080011ff */
[----:B--2---:R-:W-:Y:S05]  /*8f80*/  @!P0 NANOSLEEP.SYNCS 0x989680 ;  /* 0x009896800000895d */ /* 0x004fea0003900000 */
[----:B------:R-:W2:Y:S02]  /*8f90*/  @!P0 SYNCS.PHASECHK.TRANS64 P0, [R0+URZ+0x98], R9 ;  /* 0x00009809000085a7 */ /* 0x000ea400080010ff */
[----:B--2---:R-:W-:Y:S05]  /*8fa0*/  @!P0 BRA `(.L_x_181) ;  /* 0xfffffffc00f08947 */ /* 0x004fea000383ffff */
[----:B------:R-:W-:Y:S05]  /*8fb0*/  BRA `(.L_x_182) ;  /* 0xffffffc800047947 */ /* 0x000fea000383ffff */
.L_x_101:
[----:B------:R-:W-:Y:S07]  /*8fc0*/  MOV R9, UR5 ;  /* 0x0000000500097c02 */ /* 0x000fee0008000f00 */
.L_x_183:
[----:B-1----:R1:W2:Y:S02]  /*8fd0*/  SYNCS.PHASECHK.TRANS64.TRYWAIT P0, [R9+URZ+0x98], R6 ;  /* 0x00009806090075a7 */ /* 0x0022a400080011ff */
[----:B--2---:R-:W-:Y:S05]  /*8fe0*/  @!P0 NANOSLEEP.SYNCS 0x989680 ;  /* 0x009896800000895d */ /* 0x004fea0003900000 */
[----:B------:R-:W2:Y:S02]  /*8ff0*/  @!P0 SYNCS.PHASECHK.TRANS64 P0, [R9+URZ+0x98], R6 ;  /* 0x00009806090085a7 */ /* 0x000ea400080010ff */
[----:B--2---:R-:W-:Y:S05]  /*9000*/  @!P0 BRA `(.L_x_183) ;  /* 0xfffffffc00f08947 */ /* 0x004fea000383ffff */
[----:B------:R-:W-:Y:S05]  /*9010*/  BRA `(.L_x_184) ;  /* 0xffffffc8007c7947 */ /* 0x000fea000383ffff */
.L_x_103:
[----:B------:R-:W-:-:S07]  /*9020*/  MOV R0, UR4 ;  /* 0x0000000400007c02 */ /* 0x000fce0008000f00 */
.L_x_185:
[----:B-1----:R1:W2:Y:S02]  /*9030*/  SYNCS.PHASECHK.TRANS64.TRYWAIT P0, [R0+URZ], R3 ;  /* 0x00000003000075a7 */ /* 0x0022a400080011ff */
[----:B--2---:R-:W-:Y:S05]  /*9040*/  @!P0 NANOSLEEP.SYNCS 0x989680 ;  /* 0x009896800000895d */ /* 0x004fea0003900000 */
[----:B------:R-:W2:Y:S02]  /*9050*/  @!P0 SYNCS.PHASECHK.TRANS64 P0, [R0+URZ], R3 ;  /* 0x00000003000085a7 */ /* 0x000ea400080010ff */
[----:B--2---:R-:W-:Y:S05]  /*9060*/  @!P0 BRA `(.L_x_185) ;  /* 0xfffffffc00f08947 */ /* 0x004fea000383ffff */
[----:B------:R-:W-:Y:S05]  /*9070*/  BRA `(.L_x_186) ;  /* 0xffffffcc002c7947 */ /* 0x000fea000383ffff */
.L_x_104:
[----:B------:R-:W-:-:S07]  /*9080*/  MOV R0, UR5 ;  /* 0x0000000500007c02 */ /* 0x000fce0008000f00 */
.L_x_187:
[----:B-1----:R1:W2:Y:S02]  /*9090*/  SYNCS.PHASECHK.TRANS64.TRYWAIT P0, [R0+URZ], R3 ;  /* 0x00000003000075a7 */ /* 0x0022a400080011ff */
[----:B--2---:R-:W-:Y:S05]  /*90a0*/  @!P0 NANOSLEEP.SYNCS 0x989680 ;  /* 0x009896800000895d */ /* 0x004fea0003900000 */
[----:B------:R-:W2:Y:S02]  /*90b0*/  @!P0 SYNCS.PHASECHK.TRANS64 P0, [R0+URZ], R3 ;  /* 0x00000003000085a7 */ /* 0x000ea400080010ff */
[----:B--2---:R-:W-:Y:S05]  /*90c0*/  @!P0 BRA `(.L_x_187) ;  /* 0xfffffffc00f08947 */ /* 0x004fea000383ffff */
[----:B------:R-:W-:Y:S05]  /*90d0*/  BRA `(.L_x_188) ;  /* 0xffffffcc00387947 */ /* 0x000fea000383ffff */
.L_x_106:
[----:B--2---:R2:W3:Y:S02]  /*90e0*/  SYNCS.PHASECHK.TRANS64.TRYWAIT P0, [R0+URZ+0xc0], R3 ;  /* 0x0000c003000075a7 */ /* 0x0044e400080011ff */
[----:B---3--:R-:W-:Y:S05]  /*90f0*/  @!P0 NANOSLEEP.SYNCS 0x989680 ;  /* 0x009896800000895d */ /* 0x008fea0003900000 */
[----:B------:R-:W3:Y:S02]  /*9100*/  @!P0 SYNCS.PHASECHK.TRANS64 P0, [R0+URZ+0xc0], R3 ;  /* 0x0000c003000085a7 */ /* 0x000ee400080010ff */
[----:B---3--:R-:W-:Y:S05]  /*9110*/  @!P0 BRA `(.L_x_106) ;  /* 0xfffffffc00f08947 */ /* 0x008fea000383ffff */
[----:B------:R-:W-:Y:S05]  /*9120*/  BRA `(.L_x_189) ;  /* 0xffffffd000187947 */ /* 0x000fea000383ffff */
.L_x_116:
[----:B-1----:R1:W2:Y:S02]  /*9130*/  SYNCS.PHASECHK.TRANS64.TRYWAIT P0, [R0+URZ+0x80], R5 ;  /* 0x00008005000075a7 */ /* 0x0022a400080011ff */
[----:B--2---:R-:W-:Y:S05]  /*9140*/  @!P0 NANOSLEEP.SYNCS 0x989680 ;  /* 0x009896800000895d */ /* 0x004fea0003900000 */
[----:B------:R-:W2:Y:S02]  /*9150*/  @!P0 SYNCS.PHASECHK.TRANS64 P0, [R0+URZ+0x80], R5 ;  /* 0x00008005000085a7 */ /* 0x000ea400080010ff */
[----:B--2---:R-:W-:Y:S05]  /*9160*/  @!P0 BRA `(.L_x_116) ;  /* 0xfffffffc00f08947 */ /* 0x004fea000383ffff */
[----:B------:R-:W-:Y:S05]  /*9170*/  BRA `(.L_x_115) ;  /* 0xffffffdc00847947 */ /* 0x000fea000383ffff */
.L_x_118:
[----:B-1----:R1:W4:Y:S02]  /*9180*/  SYNCS.PHASECHK.TRANS64.TRYWAIT P1, [R62+URZ+0xe0], R3 ;  /* 0x0000e0033e0075a7 */ /* 0x00232400080211ff */
[----:B----4-:R-:W-:Y:S05]  /*9190*/  @!P1 NANOSLEEP.SYNCS 0x989680 ;  /* 0x009896800000995d */ /* 0x010fea0003900000 */
[----:B------:R-:W4:Y:S02]  /*91a0*/  @!P1 SYNCS.PHASECHK.TRANS64 P1, [R62+URZ+0xe0], R3 ;  /* 0x0000e0033e0095a7 */ /* 0x000f2400080210ff */
[----:B----4-:R-:W-:Y:S05]  /*91b0*/  @!P1 BRA `(.L_x_118) ;  /* 0xfffffffc00f09947 */ /* 0x010fea000383ffff */
[----:B------:R-:W-:Y:S05]  /*91c0*/  BRA `(.L_x_117) ;  /* 0xffffffdc00b47947 */ /* 0x000fea000383ffff */
.L_x_129:
[----:B--2---:R2:W3:Y:S02]  /*91d0*/  SYNCS.PHASECHK.TRANS64.TRYWAIT P0, [R2+URZ+0x80], R3 ;  /* 0x00008003020075a7 */ /* 0x0044e400080011ff */
[----:B---3--:R-:W-:Y:S05]  /*91e0*/  @!P0 NANOSLEEP.SYNCS 0x989680 ;  /* 0x009896800000895d */ /* 0x008fea0003900000 */
[----:B------:R-:W3:Y:S02]  /*91f0*/  @!P0 SYNCS.PHASECHK.TRANS64 P0, [R2+URZ+0x80], R3 ;  /* 0x00008003020085a7 */ /* 0x000ee400080010ff */
[----:B---3--:R-:W-:Y:S05]  /*9200*/  @!P0 BRA `(.L_x_129) ;  /* 0xfffffffc00f08947 */ /* 0x008fea000383ffff */
[----:B------:R-:W-:Y:S05]  /*9210*/  BRA `(.L_x_128) ;  /* 0xffffffe400dc7947 */ /* 0x000fea000383ffff */
        .weak           $__internal_0_$__cuda_sm10x_tcgen05_guardrail_trap_col_being_dealloced_not_returned_by_alloc
        .type           $__internal_0_$__cuda_sm10x_tcgen05_guardrail_trap_col_being_dealloced_not_returned_by_alloc,@function
        .size           $__internal_0_$__cuda_sm10x_tcgen05_guardrail_trap_col_being_dealloced_not_returned_by_alloc,($__internal_1_$__cuda_sm10x_tcgen05_guardrail_trap_phase_invalid_during_alloc - $__internal_0_$__cuda_sm10x_tcgen05_guardrail_trap_col_being_dealloced_not_returned_by_alloc)
$__internal_0_$__cuda_sm10x_tcgen05_guardrail_trap_col_being_dealloced_not_returned_by_alloc:
[----:B------:R-:W-:Y:S05]  /*9220*/  BPT.TRAP 0x1 ;  /* 0x000000040000795c */ /* 0x000fea0000300000 */
[----:B------:R-:W-:-:S04]  /*9230*/  HFMA2 R3, -RZ, RZ, 0, 0 ;  /* 0x00000000ff037431 */ /* 0x000fc800000001ff */
[----:B------:R-:W-:Y:S05]  /*9240*/  RET.REL.NODEC R2 `(_ZN7cutlass13device_kernelINS_4gemm6kernel13GemmUniversalIN4cute5tupleIJiiiiEEENS1_10collective13CollectiveMmaINS1_35MainloopSm100TmaUmmaWarpSpecializedILi8ELi2ELi4ENS5_IJNS4_1CILi4EEESB_NSA_ILi1EEEEEEEENS5_IJNSA_ILi128EEENSA_ILi64EEESF_EEENS_6half_tENS5_IJlSC_lEEESI_SJ_NS4_8TiledMMAINS4_8MMA_AtomIJNS4_26SM100_MMA_F16BF16_2x1SM_SSISI_SI_fLi128ELi64ELNS4_4UMMA5MajorE0ELSO_0ELNSN_7ScaleInE0ELSP_0EEEEEENS4_6LayoutINS5_IJSC_SC_SC_EEENS5_IJNSA_ILi0EEESU_SU_EEEEENS5_IJNS4_10UnderscoreESX_SX_EEEEENS4_28SM100_TMA_2SM_LOAD_MULTICASTENS4_14ComposedLayoutINS4_7SwizzleILi3ELi4ELi3EEENS4_18smem_ptr_flag_bitsILi16EEENSS_INS5_IJNSA_ILi8EEESG_EEENS5_IJSG_SC_EEEEEEEvNS4_8identityES10_S1A_vS1B_EENS_8epilogue10collective18CollectiveEpilogueINS1D_23Sm100TmaWarpSpecializedILi3ELi2ELi16ELb1ELb0EEEJNS5_IJSG_SG_SF_EEENS5_IJNSS_ISG_SC_EENSS_INS5_IJNSA_ILi16EEENSA_ILi2EEEEEENS5_IJSC_NSA_ILi32EEEEEEEEEEESI_SJ_SI_SJ_NS1D_6fusion15FusionCallbacksIS1H_NS1R_17LinearCombinationISI_fSI_fLNS_15FloatRoundStyleE2EEES1I_S1Q_JEEENS4_5SM1004TMEM4LOAD26SM100_TMEM_LOAD_32dp32b16xENS4_13SM90_TMA_LOADENS11_INS12_ILi1ELi4ELi3EEES15_NSS_INS5_IJS16_S1K_EEENS5_IJS1K_SC_EEEEEEENS4_39AutoVectorizingCopyWithAssumedAlignmentILi128EEENS4_14SM90_TMA_STOREES26_S28_S28_EEEvvEEEEvNT_6ParamsE) ;  /* 0xffffff6c026c7950 */ /* 0x000fea0003c3ffff */
        .weak           $__internal_1_$__cuda_sm10x_tcgen05_guardrail_trap_phase_invalid_during_alloc
        .type           $__internal_1_$__cuda_sm10x_tcgen05_guardrail_trap_phase_invalid_during_alloc,@function
        .size           $__internal_1_$__cuda_sm10x_tcgen05_guardrail_trap_phase_invalid_during_alloc,($__internal_2_$__cuda_sm10x_tcgen05_guardrail_trap_unallocated_columns_being_dealloced - $__internal_1_$__cuda_sm10x_tcgen05_guardrail_trap_phase_invalid_during_alloc)
$__internal_1_$__cuda_sm10x_tcgen05_guardrail_trap_phase_invalid_during_alloc:
[----:B------:R-:W-:Y:S05]  /*9250*/  BPT.TRAP 0x1 ;  /* 0x000000040000795c */ /* 0x000fea0000300000 */
[----:B------:R-:W-:-:S04]  /*9260*/  MOV R5, 0x0 ;  /* 0x0000000000057802 */ /* 0x000fc80000000f00 */
[----:B------:R-:W-:Y:S05]  /*9270*/  RET.REL.NODEC R4 `(_ZN7cutlass13device_kernelINS_4gemm6kernel13GemmUniversalIN4cute5tupleIJiiiiEEENS1_10collective13CollectiveMmaINS1_35MainloopSm100TmaUmmaWarpSpecializedILi8ELi2ELi4ENS5_IJNS4_1CILi4EEESB_NSA_ILi1EEEEEEEENS5_IJNSA_ILi128EEENSA_ILi64EEESF_EEENS_6half_tENS5_IJlSC_lEEESI_SJ_NS4_8TiledMMAINS4_8MMA_AtomIJNS4_26SM100_MMA_F16BF16_2x1SM_SSISI_SI_fLi128ELi64ELNS4_4UMMA5MajorE0ELSO_0ELNSN_7ScaleInE0ELSP_0EEEEEENS4_6LayoutINS5_IJSC_SC_SC_EEENS5_IJNSA_ILi0EEESU_SU_EEEEENS5_IJNS4_10UnderscoreESX_SX_EEEEENS4_28SM100_TMA_2SM_LOAD_MULTICASTENS4_14ComposedLayoutINS4_7SwizzleILi3ELi4ELi3EEENS4_18smem_ptr_flag_bitsILi16EEENSS_INS5_IJNSA_ILi8EEESG_EEENS5_IJSG_SC_EEEEEEEvNS4_8identityES10_S1A_vS1B_EENS_8epilogue10collective18CollectiveEpilogueINS1D_23Sm100TmaWarpSpecializedILi3ELi2ELi16ELb1ELb0EEEJNS5_IJSG_SG_SF_EEENS5_IJNSS_ISG_SC_EENSS_INS5_IJNSA_ILi16EEENSA_ILi2EEEEEENS5_IJSC_NSA_ILi32EEEEEEEEEEESI_SJ_SI_SJ_NS1D_6fusion15FusionCallbacksIS1H_NS1R_17LinearCombinationISI_fSI_fLNS_15FloatRoundStyleE2EEES1I_S1Q_JEEENS4_5SM1004TMEM4LOAD26SM100_TMEM_LOAD_32dp32b16xENS4_13SM90_TMA_LOADENS11_INS12_ILi1ELi4ELi3EEES15_NSS_INS5_IJS16_S1K_EEENS5_IJS1K_SC_EEEEEEENS4_39AutoVectorizingCopyWithAssumedAlignmentILi128EEENS4_14SM90_TMA_STOREES26_S28_S28_EEEvvEEEEvNT_6ParamsE) ;  /* 0xffffff6c04607950 */ /* 0x000fea0003c3ffff */
        .weak           $__internal_2_$__cuda_sm10x_tcgen05_guardrail_trap_unallocated_columns_being_dealloced
        .type           $__internal_2_$__cuda_sm10x_tcgen05_guardrail_trap_unallocated_columns_being_dealloced,@function
        .size           $__internal_2_$__cuda_sm10x_tcgen05_guardrail_trap_unallocated_columns_being_dealloced,(.L_x_191 - $__internal_2_$__cuda_sm10x_tcgen05_guardrail_trap_unallocated_columns_being_dealloced)
$__internal_2_$__cuda_sm10x_tcgen05_guardrail_trap_unallocated_columns_being_dealloced:
[----:B------:R-:W-:Y:S05]  /*9280*/  BPT.TRAP 0x1 ;  /* 0x000000040000795c */ /* 0x000fea0000300000 */
[----:B------:R-:W-:-:S04]  /*9290*/  HFMA2 R3, -RZ, RZ, 0, 0 ;  /* 0x00000000ff037431 */ /* 0x000fc800000001ff */
[----:B------:R-:W-:Y:S05]  /*92a0*/  RET.REL.NODEC R2 `(_ZN7cutlass13device_kernelINS_4gemm6kernel13GemmUniversalIN4cute5tupleIJiiiiEEENS1_10collective13CollectiveMmaINS1_35MainloopSm100TmaUmmaWarpSpecializedILi8ELi2ELi4ENS5_IJNS4_1CILi4EEESB_NSA_ILi1EEEEEEEENS5_IJNSA_ILi128EEENSA_ILi64EEESF_EEENS_6half_tENS5_IJlSC_lEEESI_SJ_NS4_8TiledMMAINS4_8MMA_AtomIJNS4_26SM100_MMA_F16BF16_2x1SM_SSISI_SI_fLi128ELi64ELNS4_4UMMA5MajorE0ELSO_0ELNSN_7ScaleInE0ELSP_0EEEEEENS4_6LayoutINS5_IJSC_SC_SC_EEENS5_IJNSA_ILi0EEESU_SU_EEEEENS5_IJNS4_10UnderscoreESX_SX_EEEEENS4_28SM100_TMA_2SM_LOAD_MULTICASTENS4_14ComposedLayoutINS4_7SwizzleILi3ELi4ELi3EEENS4_18smem_ptr_flag_bitsILi16EEENSS_INS5_IJNSA_ILi8EEESG_EEENS5_IJSG_SC_EEEEEEEvNS4_8identityES10_S1A_vS1B_EENS_8epilogue10collective18CollectiveEpilogueINS1D_23Sm100TmaWarpSpecializedILi3ELi2ELi16ELb1ELb0EEEJNS5_IJSG_SG_SF_EEENS5_IJNSS_ISG_SC_EENSS_INS5_IJNSA_ILi16EEENSA_ILi2EEEEEENS5_IJSC_NSA_ILi32EEEEEEEEEEESI_SJ_SI_SJ_NS1D_6fusion15FusionCallbacksIS1H_NS1R_17LinearCombinationISI_fSI_fLNS_15FloatRoundStyleE2EEES1I_S1Q_JEEENS4_5SM1004TMEM4LOAD26SM100_TMEM_LOAD_32dp32b16xENS4_13SM90_TMA_LOADENS11_INS12_ILi1ELi4ELi3EEES15_NSS_INS5_IJS16_S1K_EEENS5_IJS1K_SC_EEEEEEENS4_39AutoVectorizingCopyWithAssumedAlignmentILi128EEENS4_14SM90_TMA_STOREES26_S28_S28_EEEvvEEEEvNT_6ParamsE) ;  /* 0xffffff6c02547950 */ /* 0x000fea0003c3ffff */
.L_x_190:
[----:B------:R-:W-:-:S00]  /*92b0*/  BRA `(.L_x_190) ;  /* 0xfffffffc00fc7947 */ /* 0x000fc0000383ffff */
[----:B------:R-:W-:-:S00]  /*92c0*/  NOP ;  /* 0x0000000000007918 */ /* 0x000fc00000000000 */
        /* <DEDUP_REMOVED lines=11> */
.L_x_191:


//--------------------- .nv.global.init           --------------------------
	.section	.nv.global.init,"aw",@progbits
.nv.global.init:
	.type		$str$27,@object
	.size		$str$27,($str$28 - $str$27)
$str$27:
        /*0000*/ 	.byte	0x28, 0x61, 0x64, 0x64, 0x72, 0x65, 0x73, 0x73, 0x20, 0x26, 0x20, 0x6d, 0x61, 0x73, 0x6b, 0x29
        /*0010*/ 	.byte	0x20, 0x3d, 0x3d, 0x20, 0x30, 0x00
	.type		$str$28,@object
	.size		$str$28,($str$26 - $str$28)
$str$28:
        /*0016*/ 	.byte	0x2f, 0x74, 0x6d, 0x70, 0x2f, 0x63, 0x75, 0x74, 0x6c, 0x61, 0x73, 0x73, 0x5f, 0x73, 0x77, 0x65
        /*0026*/ 	.byte	0x65, 0x70, 0x5f, 0x73, 0x72, 0x63, 0x2f, 0x69, 0x6e, 0x63, 0x6c, 0x75, 0x64, 0x65, 0x2f, 0x63
        /*0036*/ 	.byte	0x75, 0x74, 0x65, 0x2f, 0x70, 0x6f, 0x69, 0x6e, 0x74, 0x65, 0x72, 0x5f, 0x66, 0x6c, 0x61, 0x67
        /*0046*/ 	.byte	0x67, 0x65, 0x64, 0x2e, 0x68, 0x70, 0x70, 0x00
	.type		$str$26,@object
	.size		$str$26,($str$25 - $str$26)
$str$26:
        /*004e*/ 	.byte	0x2f, 0x74, 0x6d, 0x70, 0x2f, 0x63, 0x75, 0x74, 0x6c, 0x61, 0x73, 0x73, 0x5f, 0x73, 0x77, 0x65
        /*005e*/ 	.byte	0x65, 0x70, 0x5f, 0x73, 0x72, 0x63, 0x2f, 0x69, 0x6e, 0x63, 0x6c, 0x75, 0x64, 0x65, 0x2f, 0x63
        /*006e*/ 	.byte	0x75, 0x74, 0x65, 0x2f, 0x61, 0x74, 0x6f, 0x6d, 0x2f, 0x63, 0x6f, 0x70, 0x79, 0x5f, 0x74, 0x72
        /*007e*/ 	.byte	0x61, 0x69, 0x74, 0x73, 0x5f, 0x73, 0x6d, 0x31, 0x30, 0x30, 0x2e, 0x68, 0x70, 0x70, 0x00
	.type		$str$25,@object
	.size		$str$25,(__unnamed_1 - $str$25)
$str$25:
        /*008d*/ 	.byte	0x28, 0x28, 0x75, 0x69, 0x6e, 0x74, 0x33, 0x32, 0x5f, 0x74, 0x28, 0x74, 0x68, 0x72, 0x65, 0x61
        /*009d*/ 	.byte	0x64, 0x49, 0x64, 0x78, 0x2e, 0x78, 0x29, 0x20, 0x2f, 0x20, 0x33, 0x32, 0x29, 0x20, 0x25, 0x20
        /*00ad*/ 	.byte	0x34, 0x29, 0x20, 0x3d, 0x3d, 0x20, 0x28, 0x28, 0x28, 0x74, 0x6d, 0x65, 0x6d, 0x5f, 0x61, 0x64
        /*00bd*/ 	.byte	0x64, 0x72, 0x20, 0x3e, 0x3e, 0x20, 0x31, 0x36, 0x29, 0x20, 0x2f, 0x20, 0x33, 0x32, 0x29, 0x20
        /*00cd*/ 	.byte	0x25, 0x20, 0x34, 0x29, 0x00
	.type		__unnamed_1,@object
	.size		__unnamed_1,(__unnamed_2 - __unnamed_1)
__unnamed_1:
        /*00d2*/ 	.byte	0x61, 0x75, 0x74, 0x6f, 0x20, 0x63, 0x75, 0x74, 0x65, 0x3a, 0x3a, 0x61, 0x73, 0x5f, 0x70, 0x6f
        /* <DEDUP_REMOVED lines=24> */
        /*0262*/ 	.byte	0x34, 0x38, 0x3e, 0x3e, 0x3e, 0x3e, 0x5d, 0x00
	.type		__unnamed_2,@object
	.size		__unnamed_2,(.L_2 - __unnamed_2)
__unnamed_2:
        /* <DEDUP_REMOVED lines=40> */
        /*04ea*/ 	.byte	0x3a, 0x3a, 0x43, 0x3c, 0x30, 0x3e, 0x3e, 0x3e, 0x3e, 0x5d, 0x00
.L_2:


//--------------------- .nv.shared._ZN7cutlass13device_kernelINS_4gemm6kernel13GemmUniversalIN4cute5tupleIJiiiiEEENS1_10collective13CollectiveMmaINS1_35MainloopSm100TmaUmmaWarpSpecializedILi8ELi2ELi4ENS5_IJNS4_1CILi4EEESB_NSA_ILi1EEEEEEEENS5_IJNSA_ILi128EEENSA_ILi64EEESF_EEENS_6half_tENS5_IJlSC_lEEESI_SJ_NS4_8TiledMMAINS4_8MMA_AtomIJNS4_26SM100_MMA_F16BF16_2x1SM_SSISI_SI_fLi128ELi64ELNS4_4UMMA5MajorE0ELSO_0ELNSN_7ScaleInE0ELSP_0EEEEEENS4_6LayoutINS5_IJSC_SC_SC_EEENS5_IJNSA_ILi0EEESU_SU_EEEEENS5_IJNS4_10UnderscoreESX_SX_EEEEENS4_28SM100_TMA_2SM_LOAD_MULTICASTENS4_14ComposedLayoutINS4_7SwizzleILi3ELi4ELi3EEENS4_18smem_ptr_flag_bitsILi16EEENSS_INS5_IJNSA_ILi8EEESG_EEENS5_IJSG_SC_EEEEEEEvNS4_8identityES10_S1A_vS1B_EENS_8epilogue10collective18CollectiveEpilogueINS1D_23Sm100TmaWarpSpecializedILi3ELi2ELi16ELb1ELb0EEEJNS5_IJSG_SG_SF_EEENS5_IJNSS_ISG_SC_EENSS_INS5_IJNSA_ILi16EEENSA_ILi2EEEEEENS5_IJSC_NSA_ILi32EEEEEEEEEEESI_SJ_SI_SJ_NS1D_6fusion15FusionCallbacksIS1H_NS1R_17LinearCombinationISI_fSI_fLNS_15FloatRoundStyleE2EEES1I_S1Q_JEEENS4_5SM1004TMEM4LOAD26SM100_TMEM_LOAD_32dp32b16xENS4_13SM90_TMA_LOADENS11_INS12_ILi1ELi4ELi3EEES15_NSS_INS5_IJS16_S1K_EEENS5_IJS1K_SC_EEEEEEENS4_39AutoVectorizingCopyWithAssumedAlignmentILi128EEENS4_14SM90_TMA_STOREES26_S28_S28_EEEvvEEEEvNT_6ParamsE --------------------------
	.section	.nv.shared._ZN7cutlass13device_kernelINS_4gemm6kernel13GemmUniversalIN4cute5tupleIJiiiiEEENS1_10collective13CollectiveMmaINS1_35MainloopSm100TmaUmmaWarpSpecializedILi8ELi2ELi4ENS5_IJNS4_1CILi4EEESB_NSA_ILi1EEEEEEEENS5_IJNSA_ILi128EEENSA_ILi64EEESF_EEENS_6half_tENS5_IJlSC_lEEESI_SJ_NS4_8TiledMMAINS4_8MMA_AtomIJNS4_26SM100_MMA_F16BF16_2x1SM_SSISI_SI_fLi128ELi64ELNS4_4UMMA5MajorE0ELSO_0ELNSN_7ScaleInE0ELSP_0EEEEEENS4_6LayoutINS5_IJSC_SC_SC_EEENS5_IJNSA_ILi0EEESU_SU_EEEEENS5_IJNS4_10UnderscoreESX_SX_EEEEENS4_28SM100_TMA_2SM_LOAD_MULTICASTENS4_14ComposedLayoutINS4_7SwizzleILi3ELi4ELi3EEENS4_18smem_ptr_flag_bitsILi16EEENSS_INS5_IJNSA_ILi8EEESG_EEENS5_IJSG_SC_EEEEEEEvNS4_8identityES10_S1A_vS1B_EENS_8epilogue10collective18CollectiveEpilogueINS1D_23Sm100TmaWarpSpecializedILi3ELi2ELi16ELb1ELb0EEEJNS5_IJSG_SG_SF_EEENS5_IJNSS_ISG_SC_EENSS_INS5_IJNSA_ILi16EEENSA_ILi2EEEEEENS5_IJSC_NSA_ILi32EEEEEEEEEEESI_SJ_SI_SJ_NS1D_6fusion15FusionCallbacksIS1H_NS1R_17LinearCombinationISI_fSI_fLNS_15FloatRoundStyleE2EEES1I_S1Q_JEEENS4_5SM1004TMEM4LOAD26SM100_TMEM_LOAD_32dp32b16xENS4_13SM90_TMA_LOADENS11_INS12_ILi1ELi4ELi3EEES15_NSS_INS5_IJS16_S1K_EEENS5_IJS1K_SC_EEEEEEENS4_39AutoVectorizingCopyWithAssumedAlignmentILi128EEENS4_14SM90_TMA_STOREES26_S28_S28_EEEvvEEEEvNT_6ParamsE,"aw",@nobits
	.sectionflags	@""
	.align	16
	.zero		1024


//--------------------- .nv.shared.reserved.0     --------------------------
	.section	.nv.shared.reserved.0,"aw",@nobits
	.weak		__nv_reservedSMEM_offset_0_alias
	.size		__nv_reservedSMEM_offset_0_alias, 0, 64
	.other		__nv_reservedSMEM_offset_0_alias,@"STO_CUDA_RESERVED_SHARED STV_DEFAULT"
__nv_reservedSMEM_offset_0_alias:
	.zero		0
.nv.shared.reserved.0:
	.zero		64
	.weak		__nv_reservedSMEM_tcgen05_partition
	.type		__nv_reservedSMEM_tcgen05_partition,@object
	.size		__nv_reservedSMEM_tcgen05_partition,(.L_0 - __nv_reservedSMEM_tcgen05_partition)
__nv_reservedSMEM_tcgen05_partition:
	.zero		32
.L_0:


//--------------------- .nv.global                --------------------------
	.section	.nv.global,"aw",@nobits
.nv.global:
	.type		_ZN40_INTERNAL_a57ce03e_4_k_cu_6d07f754_268974cute1_E,@object
	.size		_ZN40_INTERNAL_a57ce03e_4_k_cu_6d07f754_268974cute1_E,(_ZN40_INTERNAL_a57ce03e_4_k_cu_6d07f754_268974cuda3std3__45__cpo6cbeginE - _ZN40_INTERNAL_a57ce03e_4_k_cu_6d07f754_268974cute1_E)
_ZN40_INTERNAL_a57ce03e_4_k_cu_6d07f754_268974cute1_E:
	.zero		1
	.type		_ZN40_INTERNAL_a57ce03e_4_k_cu_6d07f754_268974cuda3std3__45__cpo6cbeginE,@object
	.size		_ZN40_INTERNAL_a57ce03e_4_k_cu_6d07f754_268974cuda3std3__45__cpo6cbeginE,(_ZN40_INTERNAL_a57ce03e_4_k_cu_6d07f754_268974cuda3std3__48in_placeE - _ZN40_INTERNAL_a57ce03e_4_k_cu_6d07f754_268974cuda3std3__45__cpo6cbeginE)
_ZN40_INTERNAL_a57ce03e_4_k_cu_6d07f754_268974cuda3std3__45__cpo6cbeginE:
	.zero		1
	.type		_ZN40_INTERNAL_a57ce03e_4_k_cu_6d07f754_268974cuda3std3__48in_placeE,@object
	.size		_ZN40_INTERNAL_a57ce03e_4_k_cu_6d07f754_268974cuda3std3__48in_placeE,(_ZN40_INTERNAL_a57ce03e_4_k_cu_6d07f754_268974cuda3std6ranges3__45__cpo9iter_moveE - _ZN40_INTERNAL_a57ce03e_4_k_cu_6d07f754_268974cuda3std3__48in_placeE)
_ZN40_INTERNAL_a57ce03e_4_k_cu_6d07f754_268974cuda3std3__48in_placeE:
	.zero		1
	.type		_ZN40_INTERNAL_a57ce03e_4_k_cu_6d07f754_268974cuda3std6ranges3__45__cpo9iter_moveE,@object
	.size		_ZN40_INTERNAL_a57ce03e_4_k_cu_6d07f754_268974cuda3std6ranges3__45__cpo9iter_moveE,(_ZN40_INTERNAL_a57ce03e_4_k_cu_6d07f754_268974cuda3std3__45__cpo5beginE - _ZN40_INTERNAL_a57ce03e_4_k_cu_6d07f754_268974cuda3std6ranges3__45__cpo9iter_moveE)
_ZN40_INTERNAL_a57ce03e_4_k_cu_6d07f754_268974cuda3std6ranges3__45__cpo9iter_moveE:
	.zero		1
	.type		_ZN40_INTERNAL_a57ce03e_4_k_cu_6d07f754_268974cuda3std3__45__cpo5beginE,@object
	.size		_ZN40_INTERNAL_a57ce03e_4_k_cu_6d07f754_268974cuda3std3__45__cpo5beginE,(_ZN40_INTERNAL_a57ce03e_4_k_cu_6d07f754_268974cuda3std3__442_GLOBAL__N__a57ce03e_4_k_cu_6d07f754_268976ignoreE - _ZN40_INTERNAL_a57ce03e_4_k_cu_6d07f754_268974cuda3std3__45__cpo5beginE)
_ZN40_INTERNAL_a57ce03e_4_k_cu_6d07f754_268974cuda3std3__45__cpo5beginE:
	.zero		1
	.type		_ZN40_INTERNAL_a57ce03e_4_k_cu_6d07f754_268974cuda3std3__442_GLOBAL__N__a57ce03e_4_k_cu_6d07f754_268976ignoreE,@object
	.size		_ZN40_INTERNAL_a57ce03e_4_k_cu_6d07f754_268974cuda3std3__442_GLOBAL__N__a57ce03e_4_k_cu_6d07f754_268976ignoreE,(_ZN40_INTERNAL_a57ce03e_4_k_cu_6d07f754_268974cute7productE - _ZN40_INTERNAL_a57ce03e_4_k_cu_6d07f754_268974cuda3std3__442_GLOBAL__N__a57ce03e_4_k_cu_6d07f754_268976ignoreE)
_ZN40_INTERNAL_a57ce03e_4_k_cu_6d07f754_268974cuda3std3__442_GLOBAL__N__a57ce03e_4_k_cu_6d07f754_268976ignoreE:
	.zero		1
	.type		_ZN40_INTERNAL_a57ce03e_4_k_cu_6d07f754_268974cute7productE,@object
	.size		_ZN40_INTERNAL_a57ce03e_4_k_cu_6d07f754_268974cute7productE,(_ZN40_INTERNAL_a57ce03e_4_k_cu_6d07f754_268974cuda3std3__45__cpo3endE - _ZN40_INTERNAL_a57ce03e_4_k_cu_6d07f754_268974cute7productE)
_ZN40_INTERNAL_a57ce03e_4_k_cu_6d07f754_268974cute7productE:
	.zero		1
	.type		_ZN40_INTERNAL_a57ce03e_4_k_cu_6d07f754_268974cuda3std3__45__cpo3endE,@object
	.size		_ZN40_INTERNAL_a57ce03e_4_k_cu_6d07f754_268974cuda3std3__45__cpo3endE,(_ZN40_INTERNAL_a57ce03e_4_k_cu_6d07f754_268974cuda3std3__419piecewise_constructE - _ZN40_INTERNAL_a57ce03e_4_k_cu_6d07f754_268974cuda3std3__45__cpo3endE)
_ZN40_INTERNAL_a57ce03e_4_k_cu_6d07f754_268974cuda3std3__45__cpo3endE:
	.zero		1
	.type		_ZN40_INTERNAL_a57ce03e_4_k_cu_6d07f754_268974cuda3std3__419piecewise_constructE,@object
	.size		_ZN40_INTERNAL_a57ce03e_4_k_cu_6d07f754_268974cuda3std3__419piecewise_constructE,(_ZN40_INTERNAL_a57ce03e_4_k_cu_6d07f754_268974cuda3std3__45__cpo4cendE - _ZN40_INTERNAL_a57ce03e_4_k_cu_6d07f754_268974cuda3std3__419piecewise_constructE)
_ZN40_INTERNAL_a57ce03e_4_k_cu_6d07f754_268974cuda3std3__419piecewise_constructE:
	.zero		1
	.type		_ZN40_INTERNAL_a57ce03e_4_k_cu_6d07f754_268974cuda3std3__45__cpo4cendE,@object
	.size		_ZN40_INTERNAL_a57ce03e_4_k_cu_6d07f754_268974cuda3std3__45__cpo4cendE,(_ZN40_INTERNAL_a57ce03e_4_k_cu_6d07f754_268974cuda3std6ranges3__45__cpo4swapE - _ZN40_INTERNAL_a57ce03e_4_k_cu_6d07f754_268974cuda3std3__45__cpo4cendE)
_ZN40_INTERNAL_a57ce03e_4_k_cu_6d07f754_268974cuda3std3__45__cpo4cendE:
	.zero		1
	.type		_ZN40_INTERNAL_a57ce03e_4_k_cu_6d07f754_268974cuda3std6ranges3__45__cpo4swapE,@object
	.size		_ZN40_INTERNAL_a57ce03e_4_k_cu_6d07f754_268974cuda3std6ranges3__45__cpo4swapE,(.L_10 - _ZN40_INTERNAL_a57ce03e_4_k_cu_6d07f754_268974cuda3std6ranges3__45__cpo4swapE)
_ZN40_INTERNAL_a57ce03e_4_k_cu_6d07f754_268974cuda3std6ranges3__45__cpo4swapE:
	.zero		1
.L_10:


//--------------------- .nv.constant0._ZN7cutlass13device_kernelINS_4gemm6kernel13GemmUniversalIN4cute5tupleIJiiiiEEENS1_10collective13CollectiveMmaINS1_35MainloopSm100TmaUmmaWarpSpecializedILi8ELi2ELi4ENS5_IJNS4_1CILi4EEESB_NSA_ILi1EEEEEEEENS5_IJNSA_ILi128EEENSA_ILi64EEESF_EEENS_6half_tENS5_IJlSC_lEEESI_SJ_NS4_8TiledMMAINS4_8MMA_AtomIJNS4_26SM100_MMA_F16BF16_2x1SM_SSISI_SI_fLi128ELi64ELNS4_4UMMA5MajorE0ELSO_0ELNSN_7ScaleInE0ELSP_0EEEEEENS4_6LayoutINS5_IJSC_SC_SC_EEENS5_IJNSA_ILi0EEESU_SU_EEEEENS5_IJNS4_10UnderscoreESX_SX_EEEEENS4_28SM100_TMA_2SM_LOAD_MULTICASTENS4_14ComposedLayoutINS4_7SwizzleILi3ELi4ELi3EEENS4_18smem_ptr_flag_bitsILi16EEENSS_INS5_IJNSA_ILi8EEESG_EEENS5_IJSG_SC_EEEEEEEvNS4_8identityES10_S1A_vS1B_EENS_8epilogue10collective18CollectiveEpilogueINS1D_23Sm100TmaWarpSpecializedILi3ELi2ELi16ELb1ELb0EEEJNS5_IJSG_SG_SF_EEENS5_IJNSS_ISG_SC_EENSS_INS5_IJNSA_ILi16EEENSA_ILi2EEEEEENS5_IJSC_NSA_ILi32EEEEEEEEEEESI_SJ_SI_SJ_NS1D_6fusion15FusionCallbacksIS1H_NS1R_17LinearCombinationISI_fSI_fLNS_15FloatRoundStyleE2EEES1I_S1Q_JEEENS4_5SM1004TMEM4LOAD26SM100_TMEM_LOAD_32dp32b16xENS4_13SM90_TMA_LOADENS11_INS12_ILi1ELi4ELi3EEES15_NSS_INS5_IJS16_S1K_EEENS5_IJS1K_SC_EEEEEEENS4_39AutoVectorizingCopyWithAssumedAlignmentILi128EEENS4_14SM90_TMA_STOREES26_S28_S28_EEEvvEEEEvNT_6ParamsE --------------------------
	.section	.nv.constant0._ZN7cutlass13device_kernelINS_4gemm6kernel13GemmUniversalIN4cute5tupleIJiiiiEEENS1_10collective13CollectiveMmaINS1_35MainloopSm100TmaUmmaWarpSpecializedILi8ELi2ELi4ENS5_IJNS4_1CILi4EEESB_NSA_ILi1EEEEEEEENS5_IJNSA_ILi128EEENSA_ILi64EEESF_EEENS_6half_tENS5_IJlSC_lEEESI_SJ_NS4_8TiledMMAINS4_8MMA_AtomIJNS4_26SM100_MMA_F16BF16_2x1SM_SSISI_SI_fLi128ELi64ELNS4_4UMMA5MajorE0ELSO_0ELNSN_7ScaleInE0ELSP_0EEEEEENS4_6LayoutINS5_IJSC_SC_SC_EEENS5_IJNSA_ILi0EEESU_SU_EEEEENS5_IJNS4_10UnderscoreESX_SX_EEEEENS4_28SM100_TMA_2SM_LOAD_MULTICASTENS4_14ComposedLayoutINS4_7SwizzleILi3ELi4ELi3EEENS4_18smem_ptr_flag_bitsILi16EEENSS_INS5_IJNSA_ILi8EEESG_EEENS5_IJSG_SC_EEEEEEEvNS4_8identityES10_S1A_vS1B_EENS_8epilogue10collective18CollectiveEpilogueINS1D_23Sm100TmaWarpSpecializedILi3ELi2ELi16ELb1ELb0EEEJNS5_IJSG_SG_SF_EEENS5_IJNSS_ISG_SC_EENSS_INS5_IJNSA_ILi16EEENSA_ILi2EEEEEENS5_IJSC_NSA_ILi32EEEEEEEEEEESI_SJ_SI_SJ_NS1D_6fusion15FusionCallbacksIS1H_NS1R_17LinearCombinationISI_fSI_fLNS_15FloatRoundStyleE2EEES1I_S1Q_JEEENS4_5SM1004TMEM4LOAD26SM100_TMEM_LOAD_32dp32b16xENS4_13SM90_TMA_LOADENS11_INS12_ILi1ELi4ELi3EEES15_NSS_INS5_IJS16_S1K_EEENS5_IJS1K_SC_EEEEEEENS4_39AutoVectorizingCopyWithAssumedAlignmentILi128EEENS4_14SM90_TMA_STOREES26_S28_S28_EEEvvEEEEvNT_6ParamsE,"a",@progbits
	.sectionflags	@""
	.align	4
.nv.constant0._ZN7cutlass13device_kernelINS_4gemm6kernel13GemmUniversalIN4cute5tupleIJiiiiEEENS1_10collective13CollectiveMmaINS1_35MainloopSm100TmaUmmaWarpSpecializedILi8ELi2ELi4ENS5_IJNS4_1CILi4EEESB_NSA_ILi1EEEEEEEENS5_IJNSA_ILi128EEENSA_ILi64EEESF_EEENS_6half_tENS5_IJlSC_lEEESI_SJ_NS4_8TiledMMAINS4_8MMA_AtomIJNS4_26SM100_MMA_F16BF16_2x1SM_SSISI_SI_fLi128ELi64ELNS4_4UMMA5MajorE0ELSO_0ELNSN_7ScaleInE0ELSP_0EEEEEENS4_6LayoutINS5_IJSC_SC_SC_EEENS5_IJNSA_ILi0EEESU_SU_EEEEENS5_IJNS4_10UnderscoreESX_SX_EEEEENS4_28SM100_TMA_2SM_LOAD_MULTICASTENS4_14ComposedLayoutINS4_7SwizzleILi3ELi4ELi3EEENS4_18smem_ptr_flag_bitsILi16EEENSS_INS5_IJNSA_ILi8EEESG_EEENS5_IJSG_SC_EEEEEEEvNS4_8identityES10_S1A_vS1B_EENS_8epilogue10collective18CollectiveEpilogueINS1D_23Sm100TmaWarpSpecializedILi3ELi2ELi16ELb1ELb0EEEJNS5_IJSG_SG_SF_EEENS5_IJNSS_ISG_SC_EENSS_INS5_IJNSA_ILi16EEENSA_ILi2EEEEEENS5_IJSC_NSA_ILi32EEEEEEEEEEESI_SJ_SI_SJ_NS1D_6fusion15FusionCallbacksIS1H_NS1R_17LinearCombinationISI_fSI_fLNS_15FloatRoundStyleE2EEES1I_S1Q_JEEENS4_5SM1004TMEM4LOAD26SM100_TMEM_LOAD_32dp32b16xENS4_13SM90_TMA_LOADENS11_INS12_ILi1ELi4ELi3EEES15_NSS_INS5_IJS16_S1K_EEENS5_IJS1K_SC_EEEEEEENS4_39AutoVectorizingCopyWithAssumedAlignmentILi128EEENS4_14SM90_TMA_STOREES26_S28_S28_EEEvvEEEEvNT_6ParamsE:
	.zero		2944


//--------------------- SYMBOLS --------------------------

	.type		.nv.reservedSmem.offset0,@object
	.size		.nv.reservedSmem.offset0,0x4
	.type		.nv.reservedSmem.cap,@object
	.size		.nv.reservedSmem.cap,0x4
	.type		__assertfail,@function
